	.headerflags	@"EF_CUDA_TEXMODE_UNIFIED EF_CUDA_64BIT_ADDRESS EF_CUDA_SM86 EF_CUDA_VIRTUAL_SM(EF_CUDA_SM86)"
	.elftype	@"ET_EXEC"


//--------------------- .nv.info                  --------------------------
	.section	.nv.info,"",@"SHT_CUDA_INFO"
	.align	4


	//----- nvinfo : EIATTR_REGCOUNT
	.align		4
        /*0000*/ 	.byte	0x04, 0x2f
        /*0002*/ 	.short	(.L_1 - .L_0)
	.align		4
.L_0:
        /*0004*/ 	.word	index@(triton_mm)
        /*0008*/ 	.word	0x000000ff


	//----- nvinfo : EIATTR_MAX_STACK_SIZE
	.align		4
.L_1:
        /*000c*/ 	.byte	0x04, 0x23
        /*000e*/ 	.short	(.L_3 - .L_2)
	.align		4
.L_2:
        /*0010*/ 	.word	index@(triton_mm)
        /*0014*/ 	.word	0x00000000


	//----- nvinfo : EIATTR_MIN_STACK_SIZE
	.align		4
.L_3:
        /*0018*/ 	.byte	0x04, 0x12
        /*001a*/ 	.short	(.L_5 - .L_4)
	.align		4
.L_4:
        /*001c*/ 	.word	index@(triton_mm)
        /*0020*/ 	.word	0x000002e8


	//----- nvinfo : EIATTR_FRAME_SIZE
	.align		4
.L_5:
        /*0024*/ 	.byte	0x04, 0x11
        /*0026*/ 	.short	(.L_7 - .L_6)
	.align		4
.L_6:
        /*0028*/ 	.word	index@(triton_mm)
        /*002c*/ 	.word	0x000002e8
.L_7:


//--------------------- .nv.info.triton_mm        --------------------------
	.section	.nv.info.triton_mm,"",@"SHT_CUDA_INFO"
	.align	4


	//----- nvinfo : EIATTR_CUDA_API_VERSION
	.align		4
        /*0000*/ 	.byte	0x04, 0x37
        /*0002*/ 	.short	(.L_9 - .L_8)
.L_8:
        /*0004*/ 	.word	0x0000007b


	//----- nvinfo : EIATTR_SW2861232_WAR
	.align		4
.L_9:
        /*0008*/ 	.byte	0x01, 0x35
	.zero		2


	//----- nvinfo : EIATTR_PARAM_CBANK
	.align		4
        /*000c*/ 	.byte	0x04, 0x0a
        /*000e*/ 	.short	(.L_11 - .L_10)
	.align		4
.L_10:
        /*0010*/ 	.word	index@(.nv.constant0.triton_mm)
        /*0014*/ 	.short	0x0160
        /*0016*/ 	.short	0x001c


	//----- nvinfo : EIATTR_CBANK_PARAM_SIZE
	.align		4
.L_11:
        /*0018*/ 	.byte	0x03, 0x19
        /*001a*/ 	.short	0x001c


	//----- nvinfo : EIATTR_KPARAM_INFO
	.align		4
        /*001c*/ 	.byte	0x04, 0x17
        /*001e*/ 	.short	(.L_13 - .L_12)
.L_12:
        /*0020*/ 	.word	0x00000000
        /*0024*/ 	.short	0x0003
        /*0026*/ 	.short	0x0018
        /*0028*/ 	.byte	0x00, 0xf0, 0x11, 0x00


	//----- nvinfo : EIATTR_KPARAM_INFO
	.align		4
.L_13:
        /*002c*/ 	.byte	0x04, 0x17
        /*002e*/ 	.short	(.L_15 - .L_14)
.L_14:
        /*0030*/ 	.word	0x00000000
        /*0034*/ 	.short	0x0002
        /*0036*/ 	.short	0x0010
        /*0038*/ 	.byte	0x00, 0xf0, 0x21, 0x00


	//----- nvinfo : EIATTR_KPARAM_INFO
	.align		4
.L_15:
        /*003c*/ 	.byte	0x04, 0x17
        /*003e*/ 	.short	(.L_17 - .L_16)
.L_16:
        /*0040*/ 	.word	0x00000000
        /*0044*/ 	.short	0x0001
        /*0046*/ 	.short	0x0008
        /*0048*/ 	.byte	0x00, 0xf0, 0x21, 0x00


	//----- nvinfo : EIATTR_KPARAM_INFO
	.align		4
.L_17:
        /*004c*/ 	.byte	0x04, 0x17
        /*004e*/ 	.short	(.L_19 - .L_18)
.L_18:
        /*0050*/ 	.word	0x00000000
        /*0054*/ 	.short	0x0000
        /*0056*/ 	.short	0x0000
        /*0058*/ 	.byte	0x00, 0xf0, 0x21, 0x00


	//----- nvinfo : EIATTR_MAXREG_COUNT
	.align		4
.L_19:
        /*005c*/ 	.byte	0x03, 0x1b
        /*005e*/ 	.short	0x00ff


	//----- nvinfo : EIATTR_EXIT_INSTR_OFFSETS
	.align		4
        /*0060*/ 	.byte	0x04, 0x1c
        /*0062*/ 	.short	(.L_21 - .L_20)


	//   ....[0]....
.L_20:
        /*0064*/ 	.word	0x00000040


	//   ....[1]....
        /*0068*/ 	.word	0x00028ce0


	//   ....[2]....
        /*006c*/ 	.word	0x00028d30


	//----- nvinfo : EIATTR_MAX_THREADS
	.align		4
.L_21:
        /*0070*/ 	.byte	0x04, 0x05
        /*0072*/ 	.short	(.L_23 - .L_22)
.L_22:
        /*0074*/ 	.word	0x00000080
        /*0078*/ 	.word	0x00000001
        /*007c*/ 	.word	0x00000001
.L_23:


//--------------------- .nv.rel.action            --------------------------
	.section	.nv.rel.action,"",@"SHT_CUDA_RELOCINFO"
	.align	8
	.sectionentsize	8
        /*0000*/ 	.byte	0x73, 0x00, 0x00, 0x00, 0x00, 0x00, 0x00, 0x00, 0x00, 0x00, 0x00, 0x11, 0x25, 0x00, 0x05, 0x36


//--------------------- .nv.constant0.triton_mm   --------------------------
	.section	.nv.constant0.triton_mm,"a",@progbits
	.align	4
.nv.constant0.triton_mm:
	.zero		380


//--------------------- .text.triton_mm           --------------------------
	.section	.text.triton_mm,"ax",@progbits
	.sectionflags	@"SHF_BARRIERS=1"
	.sectioninfo	@"SHI_REGISTERS=255"
	.align	128
        .global         triton_mm
        .type           triton_mm,@function
        .size           triton_mm,(.L_x_3 - triton_mm)
        .other          triton_mm,@"STO_CUDA_ENTRY STV_DEFAULT"
triton_mm:
.text.triton_mm:
[----:B------:R-:W-:-:S02]  /*0000*/  MOV R1, c[0x0][0x28] ;  /* 0x00000a0000017a02 */ /* 0x000fc40000000f00 */
[----:B------:R-:W-:Y:S02]  /*0010*/  MOV R0, c[0x0][0x178] ;  /* 0x00005e0000007a02 */ /* 0x000fe40000000f00 */
[----:B------:R-:W-:Y:S02]  /*0020*/  IADD3 R1, R1, -0x2e8, RZ ;  /* 0xfffffd1801017810 */ /* 0x000fe40007ffe0ff */
[----:B------:R-:W-:-:S13]  /*0030*/  LOP3.LUT P0, RZ, R0, 0x7fffff, RZ, 0xc0, !PT ;  /* 0x007fffff00ff7812 */ /* 0x000fda000780c0ff */
[----:B------:R-:W-:Y:S05]  /*0040*/  @!P0 EXIT ;  /* 0x000000000000894d */ /* 0x000fea0003800000 */
[----:B------:R-:W1:Y:S01]  /*0050*/  S2R R9, SR_CTAID.X ;  /* 0x0000000000097919 */ /* 0x000e620000002500 */
[----:B------:R-:W-:Y:S01]  /*0060*/  IADD3 R0, R0, 0x3f, RZ ;  /* 0x0000003f00007810 */ /* 0x000fe20007ffe0ff */
[----:B------:R-:W-:Y:S01]  /*0070*/  ULDC.64 UR8, c[0x0][0x118] ;  /* 0x0000460000087ab9 */ /* 0x000fe20000000a00 */
[----:B------:R-:W-:Y:S01]  /*0080*/  IABS R31, c[0x0][0x178] ;  /* 0x00005e00001f7a13 */ /* 0x000fe20000000000 */
[----:B------:R-:W-:Y:S01]  /*0090*/  CS2R R228, SRZ ;  /* 0x0000000000e47805 */ /* 0x000fe2000001ff00 */
[----:B------:R-:W-:Y:S01]  /*00a0*/  SHF.R.S32.HI R3, RZ, 0x1f, R0 ;  /* 0x0000001fff037819 */ /* 0x000fe20000011400 */
[----:B------:R-:W-:Y:S01]  /*00b0*/  CS2R R230, SRZ ;  /* 0x0000000000e67805 */ /* 0x000fe2000001ff00 */
[----:B------:R-:W-:Y:S02]  /*00c0*/  UMOV UR4, URZ ;  /* 0x0000003f00047c82 */ /* 0x000fe40008000000 */
[----:B------:R-:W-:Y:S01]  /*00d0*/  LEA.HI R3, R3, R0, RZ, 0x6 ;  /* 0x0000000003037211 */ /* 0x000fe200078f30ff */
[----:B------:R-:W-:-:S02]  /*00e0*/  UMOV UR6, URZ ;  /* 0x0000003f00067c82 */ /* 0x000fc40008000000 */
[----:B------:R-:W-:Y:S02]  /*00f0*/  UMOV UR7, URZ ;  /* 0x0000003f00077c82 */ /* 0x000fe40008000000 */
[----:B------:R-:W-:Y:S01]  /*0100*/  UMOV UR5, URZ ;  /* 0x0000003f00057c82 */ /* 0x000fe20008000000 */
[----:B-1----:R-:W-:Y:S02]  /*0110*/  SHF.R.S32.HI R2, RZ, 0x1f, R9 ;  /* 0x0000001fff027819 */ /* 0x002fe40000011409 */
[-C--:B------:R-:W-:Y:S02]  /*0120*/  IABS R13, R9.reuse ;  /* 0x00000009000d7213 */ /* 0x080fe40000000000 */
[----:B------:R-:W-:-:S04]  /*0130*/  LEA.HI R2, R2, R9, RZ, 0x5 ;  /* 0x0000000902027211 */ /* 0x000fc800078f28ff */
[----:B------:R-:W-:Y:S02]  /*0140*/  SHF.R.S32.HI R4, RZ, 0x5, R2 ;  /* 0x00000005ff047819 */ /* 0x000fe40000011402 */
[----:B------:R-:W-:Y:S02]  /*0150*/  LOP3.LUT R2, R2, 0xffffffe0, RZ, 0xc0, !PT ;  /* 0xffffffe002027812 */ /* 0x000fe400078ec0ff */
[----:B------:R-:W-:Y:S02]  /*0160*/  SHF.L.U32 R4, R4, 0x3, RZ ;  /* 0x0000000304047819 */ /* 0x000fe400000006ff */
[----:B------:R-:W-:Y:S02]  /*0170*/  IADD3 R6, -R2, R9, RZ ;  /* 0x0000000902067210 */ /* 0x000fe40007ffe1ff */
[----:B------:R-:W-:Y:S02]  /*0180*/  LEA.HI.SX32 R3, R3, -R4, 0x1a ;  /* 0x8000000403037211 */ /* 0x000fe400078fd2ff */
[----:B------:R-:W-:-:S02]  /*0190*/  MOV R2, RZ ;  /* 0x000000ff00027202 */ /* 0x000fc40000000f00 */
[----:B------:R-:W-:-:S04]  /*01a0*/  IMNMX R5, R3, 0x8, PT ;  /* 0x0000000803057817 */ /* 0x000fc80003800200 */
[----:B------:R-:W-:-:S04]  /*01b0*/  IABS R11, R5 ;  /* 0x00000005000b7213 */ /* 0x000fc80000000000 */
[----:B------:R-:W1:Y:S08]  /*01c0*/  I2F.RP R0, R11 ;  /* 0x0000000b00007306 */ /* 0x000e700000209400 */
[----:B-1----:R-:W1:Y:S02]  /*01d0*/  MUFU.RCP R0, R0 ;  /* 0x0000000000007308 */ /* 0x002e640000001000 */
[----:B-1----:R-:W-:-:S02]  /*01e0*/  IADD3 R3, R0, 0xffffffe, RZ ;  /* 0x0ffffffe00037810 */ /* 0x002fc40007ffe0ff */
[----:B------:R-:W-:-:S04]  /*01f0*/  IABS R0, R5 ;  /* 0x0000000500007213 */ /* 0x000fc80000000000 */
[----:B------:R-:W1:Y:S01]  /*0200*/  F2I.FTZ.U32.TRUNC.NTZ R3, R3 ;  /* 0x0000000300037305 */ /* 0x000e62000021f000 */
[----:B------:R-:W-:Y:S02]  /*0210*/  IADD3 R0, RZ, -R0, RZ ;  /* 0x80000000ff007210 */ /* 0x000fe40007ffe0ff */
[----:B-1----:R-:W-:-:S05]  /*0220*/  IADD3 R8, RZ, -R3, RZ ;  /* 0x80000003ff087210 */ /* 0x002fca0007ffe0ff */
[----:B------:R-:W-:Y:S01]  /*0230*/  IMAD R7, R8, R11, RZ ;  /* 0x0000000b08077224 */ /* 0x000fe200078e02ff */
[----:B------:R-:W-:Y:S02]  /*0240*/  IABS R8, R6 ;  /* 0x0000000600087213 */ /* 0x000fe40000000000 */
[----:B------:R-:W-:Y:S01]  /*0250*/  LOP3.LUT R6, R6, R5, RZ, 0x3c, !PT ;  /* 0x0000000506067212 */ /* 0x000fe200078e3cff */
[----:B------:R-:W-:Y:S01]  /*0260*/  IMAD.HI.U32 R2, R3, R7, R2 ;  /* 0x0000000703027227 */ /* 0x000fe200078e0002 */
[----:B------:R-:W-:Y:S02]  /*0270*/  MOV R3, R8 ;  /* 0x0000000800037202 */ /* 0x000fe40000000f00 */
[----:B------:R-:W1:Y:S01]  /*0280*/  I2F.RP R8, R31 ;  /* 0x0000001f00087306 */ /* 0x000e620000209400 */
[----:B------:R-:W-:Y:S02]  /*0290*/  ISETP.GE.AND P3, PT, R6, RZ, PT ;  /* 0x000000ff0600720c */ /* 0x000fe40003f66270 */
[----:B------:R-:W-:-:S04]  /*02a0*/  IMAD.HI.U32 R7, R2, R3, RZ ;  /* 0x0000000302077227 */ /* 0x000fc800078e00ff */
[----:B------:R-:W-:Y:S02]  /*02b0*/  IMAD R3, R7, R0, R3 ;  /* 0x0000000007037224 */ /* 0x000fe400078e0203 */
[----:B------:R-:W-:-:S03]  /*02c0*/  IMAD.HI.U32 R2, R2, R13, RZ ;  /* 0x0000000d02027227 */ /* 0x000fc600078e00ff */
[C---:B------:R-:W-:Y:S01]  /*02d0*/  ISETP.GT.U32.AND P2, PT, R11.reuse, R3, PT ;  /* 0x000000030b00720c */ /* 0x040fe20003f44070 */
[----:B------:R-:W-:Y:S02]  /*02e0*/  IMAD R2, R2, R0, R13 ;  /* 0x0000000002027224 */ /* 0x000fe400078e020d */
[----:B------:R-:W2:Y:S01]  /*02f0*/  S2R R0, SR_TID.X ;  /* 0x0000000000007919 */ /* 0x000ea20000002100 */
[----:B-1----:R-:W1:Y:S02]  /*0300*/  MUFU.RCP R8, R8 ;  /* 0x0000000800087308 */ /* 0x002e640000001000 */
[----:B------:R-:W-:-:S07]  /*0310*/  ISETP.GT.U32.AND P1, PT, R11, R2, PT ;  /* 0x000000020b00720c */ /* 0x000fce0003f24070 */
[-C--:B------:R-:W-:Y:S02]  /*0320*/  @!P2 IADD3 R3, R3, -R11.reuse, RZ ;  /* 0x8000000b0303a210 */ /* 0x080fe40007ffe0ff */
[----:B------:R-:W-:Y:S02]  /*0330*/  @!P2 IADD3 R7, R7, 0x1, RZ ;  /* 0x000000010707a810 */ /* 0x000fe40007ffe0ff */
[-C--:B------:R-:W-:Y:S02]  /*0340*/  ISETP.GE.U32.AND P0, PT, R3, R11.reuse, PT ;  /* 0x0000000b0300720c */ /* 0x080fe40003f06070 */
[----:B------:R-:W-:Y:S02]  /*0350*/  @!P1 IADD3 R2, R2, -R11, RZ ;  /* 0x8000000b02029210 */ /* 0x000fe40007ffe0ff */
[----:B-1----:R-:W-:Y:S02]  /*0360*/  IADD3 R3, R8, 0xffffffe, RZ ;  /* 0x0ffffffe08037810 */ /* 0x002fe40007ffe0ff */
[----:B------:R-:W-:-:S02]  /*0370*/  ISETP.GT.U32.AND P1, PT, R11, R2, PT ;  /* 0x000000020b00720c */ /* 0x000fc40003f24070 */
[----:B------:R-:W-:Y:S02]  /*0380*/  ISETP.GE.AND P2, PT, R9, RZ, PT ;  /* 0x000000ff0900720c */ /* 0x000fe40003f46270 */
[----:B------:R-:W1:Y:S01]  /*0390*/  F2I.FTZ.U32.TRUNC.NTZ R3, R3 ;  /* 0x0000000300037305 */ /* 0x000e62000021f000 */
[----:B--2---:R-:W-:Y:S02]  /*03a0*/  SHF.R.U32.HI R30, RZ, 0x5, R0 ;  /* 0x00000005ff1e7819 */ /* 0x004fe40000011600 */
[----:B------:R-:W-:Y:S02]  /*03b0*/  @P0 IADD3 R7, R7, 0x1, RZ ;  /* 0x0000000107070810 */ /* 0x000fe40007ffe0ff */
[----:B------:R-:W-:Y:S02]  /*03c0*/  ISETP.NE.AND P0, PT, R5, RZ, PT ;  /* 0x000000ff0500720c */ /* 0x000fe40003f05270 */
[----:B------:R-:W-:Y:S02]  /*03d0*/  LOP3.LUT R5, RZ, R5, RZ, 0x33, !PT ;  /* 0x00000005ff057212 */ /* 0x000fe400078e33ff */
[----:B------:R-:W-:-:S02]  /*03e0*/  @!P3 IADD3 R7, -R7, RZ, RZ ;  /* 0x000000ff0707b210 */ /* 0x000fc40007ffe1ff */
[----:B------:R-:W-:Y:S02]  /*03f0*/  @!P1 IADD3 R2, R2, -R11, RZ ;  /* 0x8000000b02029210 */ /* 0x000fe40007ffe0ff */
[----:B------:R-:W-:Y:S02]  /*0400*/  SEL R7, R5, R7, !P0 ;  /* 0x0000000705077207 */ /* 0x000fe40004000000 */
[----:B------:R-:W-:Y:S02]  /*0410*/  @!P2 IADD3 R2, -R2, RZ, RZ ;  /* 0x000000ff0202a210 */ /* 0x000fe40007ffe1ff */
[----:B-1----:R-:W-:Y:S02]  /*0420*/  IADD3 R6, RZ, -R3, RZ ;  /* 0x80000003ff067210 */ /* 0x002fe40007ffe0ff */
[----:B------:R-:W-:Y:S02]  /*0430*/  SGXT.U32 R30, R30, 0x2 ;  /* 0x000000021e1e781a */ /* 0x000fe40000000000 */
[----:B------:R-:W-:-:S02]  /*0440*/  SHF.R.S32.HI R45, RZ, 0x18, R7 ;  /* 0x00000018ff2d7819 */ /* 0x000fc40000011407 */
[----:B------:R-:W-:Y:S01]  /*0450*/  SHF.L.U32 R61, R7, 0x7, RZ ;  /* 0x00000007073d7819 */ /* 0x000fe200000006ff */
[----:B------:R-:W-:Y:S01]  /*0460*/  IMAD R7, R6, R31, RZ ;  /* 0x0000001f06077224 */ /* 0x000fe200078e02ff */
[----:B------:R-:W-:Y:S02]  /*0470*/  SEL R5, R5, R2, !P0 ;  /* 0x0000000205057207 */ /* 0x000fe40004000000 */
[----:B------:R-:W-:Y:S01]  /*0480*/  SGXT R45, R45, 0x1 ;  /* 0x000000012d2d781a */ /* 0x000fe20000000200 */
[----:B------:R1:W-:Y:S01]  /*0490*/  STL [R1+0xc0], R61 ;  /* 0x0000c03d01007387 */ /* 0x0003e20000100800 */
[C---:B------:R-:W-:Y:S02]  /*04a0*/  LOP3.LUT R8, R61.reuse, R30, RZ, 0xfc, !PT ;  /* 0x0000001e3d087212 */ /* 0x040fe400078efcff */
[----:B------:R-:W-:Y:S02]  /*04b0*/  MOV R2, RZ ;  /* 0x000000ff00027202 */ /* 0x000fe40000000f00 */
[----:B------:R-:W-:-:S02]  /*04c0*/  LOP3.LUT R10, R61, 0x4, R30, 0xfe, !PT ;  /* 0x000000043d0a7812 */ /* 0x000fc400078efe1e */
[----:B------:R-:W-:Y:S01]  /*04d0*/  LEA.HI R6, R45, R8, RZ, 0x9 ;  /* 0x000000082d067211 */ /* 0x000fe200078f48ff */
[----:B------:R-:W-:Y:S01]  /*04e0*/  IMAD.HI.U32 R32, R3, R7, R2 ;  /* 0x0000000703207227 */ /* 0x000fe200078e0002 */
[--C-:B------:R-:W-:Y:S02]  /*04f0*/  LOP3.LUT R7, R61, 0x8, R30.reuse, 0xfe, !PT ;  /* 0x000000083d077812 */ /* 0x100fe400078efe1e */
[----:B------:R-:W-:Y:S02]  /*0500*/  LEA.HI R3, R45, R10, RZ, 0x9 ;  /* 0x0000000a2d037211 */ /* 0x000fe400078f48ff */
[----:B------:R-:W-:Y:S02]  /*0510*/  LOP3.LUT R2, R6, 0xfffffe00, RZ, 0xc0, !PT ;  /* 0xfffffe0006027812 */ /* 0x000fe400078ec0ff */
[----:B------:R-:W-:Y:S02]  /*0520*/  IADD3 R33, R4, R5, RZ ;  /* 0x0000000504217210 */ /* 0x000fe40007ffe0ff */
[----:B------:R-:W-:-:S02]  /*0530*/  LOP3.LUT R12, R61, 0xc, R30, 0xfe, !PT ;  /* 0x0000000c3d0c7812 */ /* 0x000fc400078efe1e */
[----:B------:R-:W-:Y:S02]  /*0540*/  LEA.HI R4, R45, R7, RZ, 0x9 ;  /* 0x000000072d047211 */ /* 0x000fe400078f48ff */
[----:B------:R-:W-:Y:S02]  /*0550*/  LOP3.LUT R3, R3, 0xfffffe00, RZ, 0xc0, !PT ;  /* 0xfffffe0003037812 */ /* 0x000fe400078ec0ff */
[----:B------:R-:W-:Y:S02]  /*0560*/  IADD3 R2, R8, -R2, RZ ;  /* 0x8000000208027210 */ /* 0x000fe40007ffe0ff */
[----:B------:R-:W-:Y:S02]  /*0570*/  LOP3.LUT R8, R61, 0x10, R30, 0xfe, !PT ;  /* 0x000000103d087812 */ /* 0x000fe400078efe1e */
[----:B------:R-:W-:Y:S02]  /*0580*/  LEA.HI R5, R45, R12, RZ, 0x9 ;  /* 0x0000000c2d057211 */ /* 0x000fe400078f48ff */
[----:B------:R-:W-:-:S02]  /*0590*/  LOP3.LUT R4, R4, 0xfffffe00, RZ, 0xc0, !PT ;  /* 0xfffffe0004047812 */ /* 0x000fc400078ec0ff */
[----:B------:R-:W-:Y:S02]  /*05a0*/  IADD3 R3, R10, -R3, RZ ;  /* 0x800000030a037210 */ /* 0x000fe40007ffe0ff */
[----:B------:R-:W-:Y:S02]  /*05b0*/  LOP3.LUT R10, R61, 0x14, R30, 0xfe, !PT ;  /* 0x000000143d0a7812 */ /* 0x000fe400078efe1e */
[----:B------:R-:W-:Y:S02]  /*05c0*/  LEA.HI R6, R45, R8, RZ, 0x9 ;  /* 0x000000082d067211 */ /* 0x000fe400078f48ff */
[----:B------:R-:W-:Y:S02]  /*05d0*/  LOP3.LUT R5, R5, 0xfffffe00, RZ, 0xc0, !PT ;  /* 0xfffffe0005057812 */ /* 0x000fe400078ec0ff */
[----:B------:R-:W-:Y:S02]  /*05e0*/  IADD3 R4, R7, -R4, RZ ;  /* 0x8000000407047210 */ /* 0x000fe40007ffe0ff */
[----:B------:R-:W-:-:S02]  /*05f0*/  LEA.HI R7, R45, R10, RZ, 0x9 ;  /* 0x0000000a2d077211 */ /* 0x000fc400078f48ff */
[----:B------:R-:W-:Y:S02]  /*0600*/  LOP3.LUT R6, R6, 0xfffffe00, RZ, 0xc0, !PT ;  /* 0xfffffe0006067812 */ /* 0x000fe400078ec0ff */
[----:B------:R-:W-:Y:S02]  /*0610*/  IADD3 R5, R12, -R5, RZ ;  /* 0x800000050c057210 */ /* 0x000fe40007ffe0ff */
[C-C-:B------:R-:W-:Y:S02]  /*0620*/  LOP3.LUT R11, R61.reuse, 0x18, R30.reuse, 0xfe, !PT ;  /* 0x000000183d0b7812 */ /* 0x140fe400078efe1e */
[--C-:B------:R-:W-:Y:S02]  /*0630*/  LOP3.LUT R12, R61, 0x1c, R30.reuse, 0xfe, !PT ;  /* 0x0000001c3d0c7812 */ /* 0x100fe400078efe1e */
[----:B------:R-:W-:Y:S02]  /*0640*/  LOP3.LUT R7, R7, 0xfffffe00, RZ, 0xc0, !PT ;  /* 0xfffffe0007077812 */ /* 0x000fe400078ec0ff */
[----:B------:R-:W-:-:S02]  /*0650*/  LOP3.LUT R13, R61, 0x20, R30, 0xfe, !PT ;  /* 0x000000203d0d7812 */ /* 0x000fc400078efe1e */
[----:B------:R-:W-:Y:S02]  /*0660*/  IADD3 R6, R8, -R6, RZ ;  /* 0x8000000608067210 */ /* 0x000fe40007ffe0ff */
[C---:B------:R-:W-:Y:S02]  /*0670*/  LEA.HI R8, R45.reuse, R11, RZ, 0x9 ;  /* 0x0000000b2d087211 */ /* 0x040fe400078f48ff */
[C---:B------:R-:W-:Y:S02]  /*0680*/  LEA.HI R9, R45.reuse, R12, RZ, 0x9 ;  /* 0x0000000c2d097211 */ /* 0x040fe400078f48ff */
[----:B------:R-:W-:Y:S02]  /*0690*/  IADD3 R7, R10, -R7, RZ ;  /* 0x800000070a077210 */ /* 0x000fe40007ffe0ff */
[----:B------:R-:W-:Y:S02]  /*06a0*/  LEA.HI R10, R45, R13, RZ, 0x9 ;  /* 0x0000000d2d0a7211 */ /* 0x000fe400078f48ff */
[----:B------:R-:W-:-:S02]  /*06b0*/  LOP3.LUT R8, R8, 0xfffffe00, RZ, 0xc0, !PT ;  /* 0xfffffe0008087812 */ /* 0x000fc400078ec0ff */
[----:B------:R-:W-:Y:S02]  /*06c0*/  LOP3.LUT R9, R9, 0xfffffe00, RZ, 0xc0, !PT ;  /* 0xfffffe0009097812 */ /* 0x000fe400078ec0ff */
[C-C-:B------:R-:W-:Y:S02]  /*06d0*/  LOP3.LUT R16, R61.reuse, 0x24, R30.reuse, 0xfe, !PT ;  /* 0x000000243d107812 */ /* 0x140fe400078efe1e */
[----:B------:R-:W-:Y:S02]  /*06e0*/  LOP3.LUT R10, R10, 0xfffffe00, RZ, 0xc0, !PT ;  /* 0xfffffe000a0a7812 */ /* 0x000fe400078ec0ff */
[C-C-:B------:R-:W-:Y:S02]  /*06f0*/  LOP3.LUT R17, R61.reuse, 0x28, R30.reuse, 0xfe, !PT ;  /* 0x000000283d117812 */ /* 0x140fe400078efe1e */
[----:B------:R-:W-:Y:S02]  /*0700*/  LOP3.LUT R18, R61, 0x2c, R30, 0xfe, !PT ;  /* 0x0000002c3d127812 */ /* 0x000fe400078efe1e */
[----:B------:R-:W-:-:S02]  /*0710*/  IADD3 R8, R11, -R8, RZ ;  /* 0x800000080b087210 */ /* 0x000fc40007ffe0ff */
[----:B------:R-:W-:Y:S02]  /*0720*/  IADD3 R9, R12, -R9, RZ ;  /* 0x800000090c097210 */ /* 0x000fe40007ffe0ff */
[----:B------:R-:W-:Y:S02]  /*0730*/  LEA.HI R11, R45, R16, RZ, 0x9 ;  /* 0x000000102d0b7211 */ /* 0x000fe400078f48ff */
[----:B------:R-:W-:Y:S02]  /*0740*/  IADD3 R10, R13, -R10, RZ ;  /* 0x8000000a0d0a7210 */ /* 0x000fe40007ffe0ff */
[C---:B------:R-:W-:Y:S02]  /*0750*/  LEA.HI R12, R45.reuse, R17, RZ, 0x9 ;  /* 0x000000112d0c7211 */ /* 0x040fe400078f48ff */
[----:B------:R-:W-:Y:S02]  /*0760*/  LEA.HI R13, R45, R18, RZ, 0x9 ;  /* 0x000000122d0d7211 */ /* 0x000fe400078f48ff */
[----:B------:R-:W-:-:S02]  /*0770*/  LOP3.LUT R11, R11, 0xfffffe00, RZ, 0xc0, !PT ;  /* 0xfffffe000b0b7812 */ /* 0x000fc400078ec0ff */
[----:B------:R-:W-:Y:S02]  /*0780*/  LOP3.LUT R12, R12, 0xfffffe00, RZ, 0xc0, !PT ;  /* 0xfffffe000c0c7812 */ /* 0x000fe400078ec0ff */
[--C-:B------:R-:W-:Y:S02]  /*0790*/  LOP3.LUT R19, R61, 0x30, R30.reuse, 0xfe, !PT ;  /* 0x000000303d137812 */ /* 0x100fe400078efe1e */
[----:B------:R-:W-:Y:S02]  /*07a0*/  LOP3.LUT R14, R13, 0xfffffe00, RZ, 0xc0, !PT ;  /* 0xfffffe000d0e7812 */ /* 0x000fe400078ec0ff */
[----:B------:R-:W-:Y:S02]  /*07b0*/  IADD3 R13, R16, -R11, RZ ;  /* 0x8000000b100d7210 */ /* 0x000fe40007ffe0ff */
[----:B------:R-:W-:Y:S02]  /*07c0*/  IADD3 R11, R17, -R12, RZ ;  /* 0x8000000c110b7210 */ /* 0x000fe40007ffe0ff */
[----:B------:R-:W-:-:S02]  /*07d0*/  LOP3.LUT R22, R61, 0x3c, R30, 0xfe, !PT ;  /* 0x0000003c3d167812 */ /* 0x000fc400078efe1e */
[----:B------:R-:W-:Y:S02]  /*07e0*/  LEA.HI R15, R45, R19, RZ, 0x9 ;  /* 0x000000132d0f7211 */ /* 0x000fe400078f48ff */
[----:B------:R-:W-:Y:S02]  /*07f0*/  IADD3 R12, R18, -R14, RZ ;  /* 0x8000000e120c7210 */ /* 0x000fe40007ffe0ff */
[----:B------:R-:W-:Y:S02]  /*0800*/  LOP3.LUT R18, R61, 0x34, R30, 0xfe, !PT ;  /* 0x000000343d127812 */ /* 0x000fe400078efe1e */
[----:B------:R-:W-:Y:S02]  /*0810*/  LEA.HI R17, R45, R22, RZ, 0x9 ;  /* 0x000000162d117211 */ /* 0x000fe400078f48ff */
[----:B------:R-:W-:Y:S02]  /*0820*/  LOP3.LUT R14, R15, 0xfffffe00, RZ, 0xc0, !PT ;  /* 0xfffffe000f0e7812 */ /* 0x000fe400078ec0ff */
[----:B------:R-:W-:-:S02]  /*0830*/  LEA.HI R15, R45, R18, RZ, 0x9 ;  /* 0x000000122d0f7211 */ /* 0x000fc400078f48ff */
[----:B------:R-:W-:Y:S02]  /*0840*/  LOP3.LUT R17, R17, 0xfffffe00, RZ, 0xc0, !PT ;  /* 0xfffffe0011117812 */ /* 0x000fe400078ec0ff */
[----:B------:R-:W-:Y:S02]  /*0850*/  LOP3.LUT R15, R15, 0xfffffe00, RZ, 0xc0, !PT ;  /* 0xfffffe000f0f7812 */ /* 0x000fe400078ec0ff */
[C-C-:B------:R-:W-:Y:S02]  /*0860*/  LOP3.LUT R21, R61.reuse, 0x40, R30.reuse, 0xfe, !PT ;  /* 0x000000403d157812 */ /* 0x140fe400078efe1e */
[C-C-:B------:R-:W-:Y:S02]  /*0870*/  LOP3.LUT R20, R61.reuse, 0x38, R30.reuse, 0xfe, !PT ;  /* 0x000000383d147812 */ /* 0x140fe400078efe1e */
[----:B------:R-:W-:Y:S02]  /*0880*/  IADD3 R17, R22, -R17, RZ ;  /* 0x8000001116117210 */ /* 0x000fe40007ffe0ff */
[----:B------:R-:W-:-:S02]  /*0890*/  LOP3.LUT R22, R61, 0x44, R30, 0xfe, !PT ;  /* 0x000000443d167812 */ /* 0x000fc400078efe1e */
[----:B------:R-:W-:Y:S02]  /*08a0*/  IADD3 R15, R18, -R15, RZ ;  /* 0x8000000f120f7210 */ /* 0x000fe40007ffe0ff */
[----:B------:R-:W-:Y:S02]  /*08b0*/  LEA.HI R18, R45, R21, RZ, 0x9 ;  /* 0x000000152d127211 */ /* 0x000fe400078f48ff */
[----:B------:R-:W-:Y:S02]  /*08c0*/  IADD3 R14, R19, -R14, RZ ;  /* 0x8000000e130e7210 */ /* 0x000fe40007ffe0ff */
[C---:B------:R-:W-:Y:S02]  /*08d0*/  LEA.HI R16, R45.reuse, R20, RZ, 0x9 ;  /* 0x000000142d107211 */ /* 0x040fe400078f48ff */
[----:B------:R-:W-:Y:S02]  /*08e0*/  LEA.HI R19, R45, R22, RZ, 0x9 ;  /* 0x000000162d137211 */ /* 0x000fe400078f48ff */
[----:B------:R-:W-:-:S02]  /*08f0*/  LOP3.LUT R18, R18, 0xfffffe00, RZ, 0xc0, !PT ;  /* 0xfffffe0012127812 */ /* 0x000fc400078ec0ff */
[----:B------:R-:W-:Y:S02]  /*0900*/  LOP3.LUT R16, R16, 0xfffffe00, RZ, 0xc0, !PT ;  /* 0xfffffe0010107812 */ /* 0x000fe400078ec0ff */
[C-C-:B------:R-:W-:Y:S02]  /*0910*/  LOP3.LUT R24, R61.reuse, 0x4c, R30.reuse, 0xfe, !PT ;  /* 0x0000004c3d187812 */ /* 0x140fe400078efe1e */
[--C-:B------:R-:W-:Y:S02]  /*0920*/  LOP3.LUT R23, R61, 0x48, R30.reuse, 0xfe, !PT ;  /* 0x000000483d177812 */ /* 0x100fe400078efe1e */
[----:B------:R-:W-:Y:S02]  /*0930*/  LOP3.LUT R19, R19, 0xfffffe00, RZ, 0xc0, !PT ;  /* 0xfffffe0013137812 */ /* 0x000fe400078ec0ff */
[----:B------:R-:W-:Y:S02]  /*0940*/  LOP3.LUT R25, R61, 0x50, R30, 0xfe, !PT ;  /* 0x000000503d197812 */ /* 0x000fe400078efe1e */
[----:B------:R-:W-:-:S02]  /*0950*/  IADD3 R18, R21, -R18, RZ ;  /* 0x8000001215127210 */ /* 0x000fc40007ffe0ff */
        /* <DEDUP_REMOVED lines=8> */
[C-C-:B------:R-:W-:Y:S02]  /*09e0*/  LOP3.LUT R28, R61.reuse, 0x54, R30.reuse, 0xfe, !PT ;  /* 0x000000543d1c7812 */ /* 0x140fe400078efe1e */
[----:B------:R-:W-:Y:S02]  /*09f0*/  LOP3.LUT R22, R22, 0xfffffe00, RZ, 0xc0, !PT ;  /* 0xfffffe0016167812 */ /* 0x000fe400078ec0ff */
[----:B------:R-:W-:Y:S02]  /*0a00*/  LOP3.LUT R29, R61, 0x5c, R30, 0xfe, !PT ;  /* 0x0000005c3d1d7812 */ /* 0x000fe400078efe1e */
[----:B------:R-:W-:-:S02]  /*0a10*/  SHF.L.U32 R33, R33, 0x6, RZ ;  /* 0x0000000621217819 */ /* 0x000fc400000006ff */
[----:B------:R-:W-:Y:S02]  /*0a20*/  IADD3 R21, R24, -R21, RZ ;  /* 0x8000001518157210 */ /* 0x000fe40007ffe0ff */
[----:B------:R-:W-:Y:S02]  /*0a30*/  IADD3 R20, R23, -R20, RZ ;  /* 0x8000001417147210 */ /* 0x000fe40007ffe0ff */
[C---:B------:R-:W-:Y:S02]  /*0a40*/  LEA.HI R24, R45.reuse, R27, RZ, 0x9 ;  /* 0x0000001b2d187211 */ /* 0x040fe400078f48ff */
[----:B------:R-:W-:Y:S02]  /*0a50*/  LEA.HI R23, R45, R28, RZ, 0x9 ;  /* 0x0000001c2d177211 */ /* 0x000fe400078f48ff */
[----:B------:R-:W-:Y:S02]  /*0a60*/  IADD3 R22, R25, -R22, RZ ;  /* 0x8000001619167210 */ /* 0x000fe40007ffe0ff */
[----:B------:R-:W-:-:S02]  /*0a70*/  LEA.HI R25, R45, R29, RZ, 0x9 ;  /* 0x0000001d2d197211 */ /* 0x000fc400078f48ff */
[----:B------:R-:W-:Y:S02]  /*0a80*/  LOP3.LUT R80, R33, R30, RZ, 0xfc, !PT ;  /* 0x0000001e21507212 */ /* 0x000fe400078efcff */
[----:B------:R-:W-:Y:S02]  /*0a90*/  LOP3.LUT R24, R24, 0xfffffe00, RZ, 0xc0, !PT ;  /* 0xfffffe0018187812 */ /* 0x000fe400078ec0ff */
[----:B------:R-:W-:Y:S01]  /*0aa0*/  LOP3.LUT R23, R23, 0xfffffe00, RZ, 0xc0, !PT ;  /* 0xfffffe0017177812 */ /* 0x000fe200078ec0ff */
[----:B------:R2:W-:Y:S01]  /*0ab0*/  STL [R1+0x2c0], R80 ;  /* 0x0002c05001007387 */ /* 0x0005e20000100800 */
[----:B------:R-:W-:Y:S02]  /*0ac0*/  LOP3.LUT R38, R61, 0x60, R30, 0xfe, !PT ;  /* 0x000000603d267812 */ /* 0x000fe400078efe1e */
[----:B------:R-:W-:Y:S02]  /*0ad0*/  LOP3.LUT R26, R25, 0xfffffe00, RZ, 0xc0, !PT ;  /* 0xfffffe00191a7812 */ /* 0x000fe400078ec0ff */
[----:B------:R-:W-:-:S02]  /*0ae0*/  IABS R35, R80 ;  /* 0x0000005000237213 */ /* 0x000fc40000000000 */
[C-C-:B------:R-:W-:Y:S02]  /*0af0*/  LOP3.LUT R37, R61.reuse, 0x64, R30.reuse, 0xfe, !PT ;  /* 0x000000643d257812 */ /* 0x140fe400078efe1e */
[----:B------:R-:W-:Y:S02]  /*0b00*/  LOP3.LUT R40, R61, 0x68, R30, 0xfe, !PT ;  /* 0x000000683d287812 */ /* 0x000fe400078efe1e */
[----:B------:R-:W-:Y:S02]  /*0b10*/  IADD3 R24, R27, -R24, RZ ;  /* 0x800000181b187210 */ /* 0x000fe40007ffe0ff */
[----:B------:R-:W-:Y:S02]  /*0b20*/  IADD3 R25, R28, -R23, RZ ;  /* 0x800000171c197210 */ /* 0x000fe40007ffe0ff */
[----:B------:R-:W-:Y:S02]  /*0b30*/  LEA.HI R27, R45, R38, RZ, 0x9 ;  /* 0x000000262d1b7211 */ /* 0x000fe400078f48ff */
[----:B------:R-:W-:Y:S01]  /*0b40*/  IADD3 R23, R29, -R26, RZ ;  /* 0x8000001a1d177210 */ /* 0x000fe20007ffe0ff */
[----:B------:R-:W-:Y:S01]  /*0b50*/  IMAD.HI.U32 R26, R32, R35, RZ ;  /* 0x00000023201a7227 */ /* 0x000fe200078e00ff */
[----:B------:R-:W-:-:S02]  /*0b60*/  LEA.HI R28, R45, R37, RZ, 0x9 ;  /* 0x000000252d1c7211 */ /* 0x000fc400078f48ff */
[----:B------:R-:W-:Y:S02]  /*0b70*/  LOP3.LUT R39, R61, 0x6c, R30, 0xfe, !PT ;  /* 0x0000006c3d277812 */ /* 0x000fe400078efe1e */
[----:B------:R-:W-:Y:S02]  /*0b80*/  LEA.HI R29, R45, R40, RZ, 0x9 ;  /* 0x000000282d1d7211 */ /* 0x000fe400078f48ff */
[----:B------:R-:W-:Y:S02]  /*0b90*/  LOP3.LUT R27, R27, 0xfffffe00, RZ, 0xc0, !PT ;  /* 0xfffffe001b1b7812 */ /* 0x000fe400078ec0ff */
[----:B------:R-:W-:Y:S02]  /*0ba0*/  LOP3.LUT R28, R28, 0xfffffe00, RZ, 0xc0, !PT ;  /* 0xfffffe001c1c7812 */ /* 0x000fe400078ec0ff */
[----:B------:R-:W-:Y:S02]  /*0bb0*/  LEA.HI R34, R45, R39, RZ, 0x9 ;  /* 0x000000272d227211 */ /* 0x000fe400078f48ff */
[----:B------:R-:W-:-:S02]  /*0bc0*/  LOP3.LUT R29, R29, 0xfffffe00, RZ, 0xc0, !PT ;  /* 0xfffffe001d1d7812 */ /* 0x000fc400078ec0ff */
[----:B------:R-:W-:Y:S02]  /*0bd0*/  IADD3 R36, -R26, RZ, RZ ;  /* 0x000000ff1a247210 */ /* 0x000fe40007ffe1ff */
[----:B------:R-:W-:Y:S02]  /*0be0*/  LOP3.LUT R79, R33, 0x4, R30, 0xfe, !PT ;  /* 0x00000004214f7812 */ /* 0x000fe400078efe1e */
[----:B------:R-:W-:Y:S02]  /*0bf0*/  IADD3 R26, R38, -R27, RZ ;  /* 0x8000001b261a7210 */ /* 0x000fe40007ffe0ff */
[----:B------:R-:W-:Y:S01]  /*0c00*/  IADD3 R27, R37, -R28, RZ ;  /* 0x8000001c251b7210 */ /* 0x000fe20007ffe0ff */
[----:B------:R-:W-:Y:S01]  /*0c10*/  STL [R1+0x2bc], R79 ;  /* 0x0002bc4f01007387 */ /* 0x000fe20000100800 */
[----:B------:R-:W-:Y:S02]  /*0c20*/  LOP3.LUT R34, R34, 0xfffffe00, RZ, 0xc0, !PT ;  /* 0xfffffe0022227812 */ /* 0x000fe400078ec0ff */
[----:B------:R-:W-:-:S02]  /*0c30*/  IADD3 R28, R40, -R29, RZ ;  /* 0x8000001d281c7210 */ /* 0x000fc40007ffe0ff */
[C-C-:B------:R-:W-:Y:S02]  /*0c40*/  LOP3.LUT R78, R33.reuse, 0x8, R30.reuse, 0xfe, !PT ;  /* 0x00000008214e7812 */ /* 0x140fe400078efe1e */
[C-C-:B------:R-:W-:Y:S02]  /*0c50*/  LOP3.LUT R77, R33.reuse, 0xc, R30.reuse, 0xfe, !PT ;  /* 0x0000000c214d7812 */ /* 0x140fe400078efe1e */
[C-C-:B------:R-:W-:Y:S01]  /*0c60*/  LOP3.LUT R75, R33.reuse, 0x14, R30.reuse, 0xfe, !PT ;  /* 0x00000014214b7812 */ /* 0x140fe200078efe1e */
[----:B------:R-:W-:Y:S01]  /*0c70*/  STL [R1+0x2b8], R78 ;  /* 0x0002b84e01007387 */ /* 0x000fe20000100800 */
[----:B------:R-:W-:Y:S02]  /*0c80*/  IABS R40, R79 ;  /* 0x0000004f00287213 */ /* 0x000fe40000000000 */
[----:B------:R-:W-:Y:S01]  /*0c90*/  LOP3.LUT R76, R33, 0x10, R30, 0xfe, !PT ;  /* 0x00000010214c7812 */ /* 0x000fe200078efe1e */
[----:B------:R-:W-:Y:S01]  /*0ca0*/  STL [R1+0x2b4], R77 ;  /* 0x0002b44d01007387 */ /* 0x000fe20000100800 */
[----:B------:R-:W-:Y:S01]  /*0cb0*/  IADD3 R29, R39, -R34, RZ ;  /* 0x80000022271d7210 */ /* 0x000fe20007ffe0ff */
[C---:B------:R-:W-:Y:S01]  /*0cc0*/  IMAD R34, R31.reuse, R36, R35 ;  /* 0x000000241f227224 */ /* 0x040fe200078e0223 */
[----:B------:R-:W-:Y:S01]  /*0cd0*/  IABS R41, R78 ;  /* 0x0000004e00297213 */ /* 0x000fe20000000000 */
[C---:B------:R-:W-:Y:S01]  /*0ce0*/  IMAD.HI.U32 R35, R32.reuse, R40, RZ ;  /* 0x0000002820237227 */ /* 0x040fe200078e00ff */
[----:B------:R-:W-:Y:S01]  /*0cf0*/  IABS R43, R77 ;  /* 0x0000004d002b7213 */ /* 0x000fe20000000000 */
[----:B------:R-:W-:Y:S01]  /*0d00*/  STL [R1+0x2b0], R76 ;  /* 0x0002b04c01007387 */ /* 0x000fe20000100800 */
[----:B------:R-:W-:Y:S01]  /*0d10*/  IABS R47, R75 ;  /* 0x0000004b002f7213 */ /* 0x000fe20000000000 */
[C---:B------:R-:W-:Y:S01]  /*0d20*/  IMAD.HI.U32 R36, R32.reuse, R41, RZ ;  /* 0x0000002920247227 */ /* 0x040fe200078e00ff */
[----:B------:R-:W-:Y:S01]  /*0d30*/  IABS R46, R76 ;  /* 0x0000004c002e7213 */ /* 0x000fe20000000000 */
[----:B------:R-:W-:Y:S01]  /*0d40*/  STL [R1+0x2ac], R75 ;  /* 0x0002ac4b01007387 */ /* 0x000fe20000100800 */
[----:B------:R-:W-:Y:S01]  /*0d50*/  ISETP.GT.U32.AND P0, PT, R31, R34, PT ;  /* 0x000000221f00720c */ /* 0x000fe20003f04070 */
[----:B------:R-:W-:Y:S01]  /*0d60*/  IMAD.HI.U32 R37, R32, R43, RZ ;  /* 0x0000002b20257227 */ /* 0x000fe200078e00ff */
[----:B------:R-:W-:-:S02]  /*0d70*/  IADD3 R35, -R35, RZ, RZ ;  /* 0x000000ff23237210 */ /* 0x000fc40007ffe1ff */
[C-C-:B------:R-:W-:Y:S01]  /*0d80*/  LOP3.LUT R71, R33.reuse, 0x24, R30.reuse, 0xfe, !PT ;  /* 0x0000002421477812 */ /* 0x140fe200078efe1e */
[----:B------:R-:W-:Y:S01]  /*0d90*/  IMAD.HI.U32 R39, R32, R47, RZ ;  /* 0x0000002f20277227 */ /* 0x000fe200078e00ff */
[----:B------:R-:W-:Y:S02]  /*0da0*/  LOP3.LUT R69, R33, 0x28, R30, 0xfe, !PT ;  /* 0x0000002821457812 */ /* 0x000fe400078efe1e */
[----:B------:R-:W-:Y:S01]  /*0db0*/  IADD3 R42, -R36, RZ, RZ ;  /* 0x000000ff242a7210 */ /* 0x000fe20007ffe1ff */
[----:B------:R-:W-:Y:S01]  /*0dc0*/  IMAD.HI.U32 R38, R32, R46, RZ ;  /* 0x0000002e20267227 */ /* 0x000fe200078e00ff */
[----:B------:R-:W-:Y:S02]  /*0dd0*/  IADD3 R44, -R37, RZ, RZ ;  /* 0x000000ff252c7210 */ /* 0x000fe40007ffe1ff */
[----:B------:R-:W-:Y:S01]  /*0de0*/  IADD3 R48, -R39, RZ, RZ ;  /* 0x000000ff27307210 */ /* 0x000fe20007ffe1ff */
[C---:B------:R-:W-:Y:S01]  /*0df0*/  IMAD R36, R31.reuse, R35, R40 ;  /* 0x000000231f247224 */ /* 0x040fe200078e0228 */
[----:B------:R-:W-:Y:S01]  /*0e00*/  IADD3 R37, -R38, RZ, RZ ;  /* 0x000000ff26257210 */ /* 0x000fe20007ffe1ff */
[C---:B------:R-:W-:Y:S01]  /*0e10*/  IMAD R38, R31.reuse, R42, R41 ;  /* 0x0000002a1f267224 */ /* 0x040fe200078e0229 */
[----:B------:R-:W-:Y:S01]  /*0e20*/  IABS R52, R71 ;  /* 0x0000004700347213 */ /* 0x000fe20000000000 */
[----:B------:R-:W-:Y:S01]  /*0e30*/  IMAD R40, R31, R44, R43 ;  /* 0x0000002c1f287224 */ /* 0x000fe200078e022b */
[----:B------:R-:W-:Y:S01]  /*0e40*/  LOP3.LUT R73, R33, 0x1c, R30, 0xfe, !PT ;  /* 0x0000001c21497812 */ /* 0x000fe200078efe1e */
[C---:B------:R-:W-:Y:S01]  /*0e50*/  IMAD R44, R31.reuse, R48, R47 ;  /* 0x000000301f2c7224 */ /* 0x040fe200078e022f */
[----:B------:R-:W-:Y:S01]  /*0e60*/  IABS R54, R69 ;  /* 0x0000004500367213 */ /* 0x000fe20000000000 */
[----:B------:R-:W-:Y:S01]  /*0e70*/  IMAD R42, R31, R37, R46 ;  /* 0x000000251f2a7224 */ /* 0x000fe200078e022e */
[C-C-:B------:R-:W-:Y:S01]  /*0e80*/  LOP3.LUT R74, R33.reuse, 0x18, R30.reuse, 0xfe, !PT ;  /* 0x00000018214a7812 */ /* 0x140fe200078efe1e */
[----:B------:R-:W-:Y:S01]  /*0e90*/  IMAD.HI.U32 R41, R32, R52, RZ ;  /* 0x0000003420297227 */ /* 0x000fe200078e00ff */
[----:B------:R-:W-:-:S02]  /*0ea0*/  LOP3.LUT R72, R33, 0x20, R30, 0xfe, !PT ;  /* 0x0000002021487812 */ /* 0x000fc400078efe1e */
[----:B------:R-:W-:Y:S01]  /*0eb0*/  IABS R48, R73 ;  /* 0x0000004900307213 */ /* 0x000fe20000000000 */
[C---:B------:R-:W-:Y:S01]  /*0ec0*/  IMAD.HI.U32 R43, R32.reuse, R54, RZ ;  /* 0x00000036202b7227 */ /* 0x040fe200078e00ff */
[C---:B------:R-:W-:Y:S01]  /*0ed0*/  ISETP.GT.U32.AND P1, PT, R31.reuse, R36, PT ;  /* 0x000000241f00720c */ /* 0x040fe20003f24070 */
[----:B------:R-:W-:Y:S01]  /*0ee0*/  STL [R1+0x2a8], R74 ;  /* 0x0002a84a01007387 */ /* 0x000fe20000100800 */
[----:B------:R-:W-:Y:S01]  /*0ef0*/  IABS R46, R74 ;  /* 0x0000004a002e7213 */ /* 0x000fe20000000000 */
[----:B------:R-:W-:Y:S01]  /*0f00*/  IMAD.HI.U32 R37, R32, R48, RZ ;  /* 0x0000003020257227 */ /* 0x000fe200078e00ff */
[----:B------:R-:W-:Y:S01]  /*0f10*/  @!P0 IADD3 R34, R34, -R31, RZ ;  /* 0x8000001f22228210 */ /* 0x000fe20007ffe0ff */
[----:B------:R-:W-:Y:S01]  /*0f20*/  STL [R1+0x2a4], R73 ;  /* 0x0002a44901007387 */ /* 0x000fe20000100800 */
[----:B------:R-:W-:Y:S01]  /*0f30*/  IABS R50, R72 ;  /* 0x0000004800327213 */ /* 0x000fe20000000000 */
[C---:B------:R-:W-:Y:S01]  /*0f40*/  IMAD.HI.U32 R35, R32.reuse, R46, RZ ;  /* 0x0000002e20237227 */ /* 0x040fe200078e00ff */
[----:B------:R-:W-:Y:S01]  /*0f50*/  ISETP.GT.U32.AND P2, PT, R31, R38, PT ;  /* 0x000000261f00720c */ /* 0x000fe20003f44070 */
[----:B------:R-:W-:Y:S01]  /*0f60*/  STL [R1+0x2a0], R72 ;  /* 0x0002a04801007387 */ /* 0x000fe20000100800 */
[----:B------:R-:W-:Y:S01]  /*0f70*/  IADD3 R41, -R41, RZ, RZ ;  /* 0x000000ff29297210 */ /* 0x000fe20007ffe1ff */
[----:B------:R-:W-:Y:S01]  /*0f80*/  IMAD.HI.U32 R39, R32, R50, RZ ;  /* 0x0000003220277227 */ /* 0x000fe200078e00ff */
[----:B------:R-:W-:Y:S01]  /*0f90*/  IADD3 R43, -R43, RZ, RZ ;  /* 0x000000ff2b2b7210 */ /* 0x000fe20007ffe1ff */
[----:B------:R-:W-:Y:S01]  /*0fa0*/  STL [R1+0x29c], R71 ;  /* 0x00029c4701007387 */ /* 0x000fe20000100800 */
[C---:B------:R-:W-:Y:S01]  /*0fb0*/  ISETP.GT.U32.AND P4, PT, R31.reuse, R34, PT ;  /* 0x000000221f00720c */ /* 0x040fe20003f84070 */
[----:B------:R-:W-:Y:S01]  /*0fc0*/  IMAD R52, R31, R41, R52 ;  /* 0x000000291f347224 */ /* 0x000fe200078e0234 */
[----:B------:R-:W-:Y:S01]  /*0fd0*/  LOP3.LUT R67, R33, 0x2c, R30, 0xfe, !PT ;  /* 0x0000002c21437812 */ /* 0x000fe200078efe1e */
[----:B------:R-:W-:Y:S01]  /*0fe0*/  IMAD R54, R31, R43, R54 ;  /* 0x0000002b1f367224 */ /* 0x000fe200078e0236 */
[C-C-:B------:R-:W-:Y:S01]  /*0ff0*/  LOP3.LUT R59, R33.reuse, 0x30, R30.reuse, 0xfe, !PT ;  /* 0x00000030213b7812 */ /* 0x140fe200078efe1e */
[----:B------:R-:W-:Y:S01]  /*1000*/  STL [R1+0x298], R69 ;  /* 0x0002984501007387 */ /* 0x000fe20000100800 */
[----:B------:R-:W-:-:S02]  /*1010*/  LOP3.LUT R57, R33, 0x34, R30, 0xfe, !PT ;  /* 0x0000003421397812 */ /* 0x000fc400078efe1e */
[----:B------:R-:W-:Y:S01]  /*1020*/  IADD3 R37, -R37, RZ, RZ ;  /* 0x000000ff25257210 */ /* 0x000fe20007ffe1ff */
[----:B------:R3:W-:Y:S01]  /*1030*/  STL [R1+0x294], R67 ;  /* 0x0002944301007387 */ /* 0x0007e20000100800 */
[----:B------:R-:W-:Y:S02]  /*1040*/  LOP3.LUT R53, R33, 0x38, R30, 0xfe, !PT ;  /* 0x0000003821357812 */ /* 0x000fe400078efe1e */
[----:B------:R-:W-:Y:S01]  /*1050*/  IADD3 R35, -R35, RZ, RZ ;  /* 0x000000ff23237210 */ /* 0x000fe20007ffe1ff */
[----:B------:R-:W-:Y:S01]  /*1060*/  IMAD R48, R31, R37, R48 ;  /* 0x000000251f307224 */ /* 0x000fe200078e0230 */
[----:B------:R-:W-:Y:S01]  /*1070*/  LOP3.LUT R55, R33, 0x3c, R30, 0xfe, !PT ;  /* 0x0000003c21377812 */ /* 0x000fe200078efe1e */
[----:B------:R-:W-:Y:S01]  /*1080*/  STL [R1+0x290], R59 ;  /* 0x0002903b01007387 */ /* 0x000fe20000100800 */
[----:B------:R-:W-:Y:S01]  /*1090*/  IABS R41, R67 ;  /* 0x0000004300297213 */ /* 0x000fe20000000000 */
[----:B------:R-:W-:Y:S01]  /*10a0*/  IMAD R46, R31, R35, R46 ;  /* 0x000000231f2e7224 */ /* 0x000fe200078e022e */
[----:B------:R-:W-:Y:S01]  /*10b0*/  IABS R43, R59 ;  /* 0x0000003b002b7213 */ /* 0x000fe20000000000 */
[----:B------:R-:W-:Y:S01]  /*10c0*/  STL [R1+0x28c], R57 ;  /* 0x00028c3901007387 */ /* 0x000fe20000100800 */
[----:B------:R-:W-:Y:S01]  /*10d0*/  IADD3 R39, -R39, RZ, RZ ;  /* 0x000000ff27277210 */ /* 0x000fe20007ffe1ff */
[----:B------:R-:W-:Y:S01]  /*10e0*/  IMAD.HI.U32 R33, R32, R41, RZ ;  /* 0x0000002920217227 */ /* 0x000fe200078e00ff */
[----:B------:R-:W-:Y:S01]  /*10f0*/  IABS R47, R57 ;  /* 0x00000039002f7213 */ /* 0x000fe20000000000 */
[----:B------:R4:W-:Y:S01]  /*1100*/  STL [R1+0x288], R53 ;  /* 0x0002883501007387 */ /* 0x0009e20000100800 */
[----:B------:R-:W-:Y:S01]  /*1110*/  @!P1 IADD3 R36, R36, -R31, RZ ;  /* 0x8000001f24249210 */ /* 0x000fe20007ffe0ff */
[----:B------:R-:W-:Y:S01]  /*1120*/  IMAD.HI.U32 R35, R32, R43, RZ ;  /* 0x0000002b20237227 */ /* 0x000fe200078e00ff */
[----:B------:R-:W-:Y:S01]  /*1130*/  IABS R49, R53 ;  /* 0x0000003500317213 */ /* 0x000fe20000000000 */
[----:B------:R5:W-:Y:S01]  /*1140*/  STL [R1+0x284], R55 ;  /* 0x0002843701007387 */ /* 0x000be20000100800 */
[----:B------:R-:W-:Y:S01]  /*1150*/  IABS R51, R55 ;  /* 0x0000003700337213 */ /* 0x000fe20000000000 */
[C---:B------:R-:W-:Y:S01]  /*1160*/  IMAD R50, R31.reuse, R39, R50 ;  /* 0x000000271f327224 */ /* 0x040fe200078e0232 */
[----:B------:R-:W-:Y:S01]  /*1170*/  @!P2 IADD3 R38, R38, -R31, RZ ;  /* 0x8000001f2626a210 */ /* 0x000fe20007ffe0ff */
[----:B------:R-:W-:Y:S01]  /*1180*/  IMAD.HI.U32 R37, R32, R47, RZ ;  /* 0x0000002f20257227 */ /* 0x000fe200078e00ff */
[----:B------:R-:W-:-:S02]  /*1190*/  ISETP.GT.U32.AND P5, PT, R31, R36, PT ;  /* 0x000000241f00720c */ /* 0x000fc40003fa4070 */
[----:B------:R-:W-:Y:S01]  /*11a0*/  @!P4 IADD3 R34, R34, -R31, RZ ;  /* 0x8000001f2222c210 */ /* 0x000fe20007ffe0ff */
[C---:B------:R-:W-:Y:S01]  /*11b0*/  IMAD.HI.U32 R39, R32.reuse, R49, RZ ;  /* 0x0000003120277227 */ /* 0x040fe200078e00ff */
[C---:B------:R-:W-:Y:S02]  /*11c0*/  ISETP.GT.U32.AND P6, PT, R31.reuse, R38, PT ;  /* 0x000000261f00720c */ /* 0x040fe40003fc4070 */
[C---:B------:R-:W-:Y:S01]  /*11d0*/  ISETP.GT.U32.AND P0, PT, R31.reuse, R40, PT ;  /* 0x000000281f00720c */ /* 0x040fe20003f04070 */
[----:B------:R-:W-:Y:S01]  /*11e0*/  IMAD.HI.U32 R32, R32, R51, RZ ;  /* 0x0000003320207227 */ /* 0x000fe200078e00ff */
[----:B------:R-:W-:Y:S02]  /*11f0*/  ISETP.GT.U32.AND P4, PT, R31, R48, PT ;  /* 0x000000301f00720c */ /* 0x000fe40003f84070 */
[----:B------:R-:W-:Y:S02]  /*1200*/  IADD3 R56, -R33, RZ, RZ ;  /* 0x000000ff21387210 */ /* 0x000fe40007ffe1ff */
[----:B------:R-:W-:-:S02]  /*1210*/  IADD3 R58, -R35, RZ, RZ ;  /* 0x000000ff233a7210 */ /* 0x000fc40007ffe1ff */
[----:B------:R-:W-:Y:S02]  /*1220*/  IADD3 R60, -R37, RZ, RZ ;  /* 0x000000ff253c7210 */ /* 0x000fe40007ffe1ff */
[----:B------:R-:W-:Y:S02]  /*1230*/  IADD3 R62, -R39, RZ, RZ ;  /* 0x000000ff273e7210 */ /* 0x000fe40007ffe1ff */
[----:B------:R-:W-:Y:S01]  /*1240*/  IADD3 R64, -R32, RZ, RZ ;  /* 0x000000ff20407210 */ /* 0x000fe20007ffe1ff */
[C---:B------:R-:W-:Y:S01]  /*1250*/  IMAD R32, R31.reuse, R56, R41 ;  /* 0x000000381f207224 */ /* 0x040fe200078e0229 */
[-C--:B------:R-:W-:Y:S01]  /*1260*/  @!P5 IADD3 R36, R36, -R31.reuse, RZ ;  /* 0x8000001f2424d210 */ /* 0x080fe20007ffe0ff */
[C---:B------:R-:W-:Y:S01]  /*1270*/  IMAD R56, R31.reuse, R58, R43 ;  /* 0x0000003a1f387224 */ /* 0x040fe200078e022b */
[C---:B------:R-:W-:Y:S01]  /*1280*/  ISETP.GT.U32.AND P1, PT, R31.reuse, R42, PT ;  /* 0x0000002a1f00720c */ /* 0x040fe20003f24070 */
[C---:B------:R-:W-:Y:S01]  /*1290*/  IMAD R58, R31.reuse, R60, R47 ;  /* 0x0000003c1f3a7224 */ /* 0x040fe200078e022f */
[C---:B------:R-:W-:Y:S01]  /*12a0*/  ISETP.GT.U32.AND P5, PT, R31.reuse, R50, PT ;  /* 0x000000321f00720c */ /* 0x040fe20003fa4070 */
[C---:B------:R-:W-:Y:S01]  /*12b0*/  IMAD R60, R31.reuse, R62, R49 ;  /* 0x0000003e1f3c7224 */ /* 0x040fe200078e0231 */
[-C--:B------:R-:W-:Y:S01]  /*12c0*/  @!P6 IADD3 R38, R38, -R31.reuse, RZ ;  /* 0x8000001f2626e210 */ /* 0x080fe20007ffe0ff */
[----:B------:R-:W-:Y:S01]  /*12d0*/  IMAD R62, R31, R64, R51 ;  /* 0x000000401f3e7224 */ /* 0x000fe200078e0233 */
[----:B------:R-:W-:-:S02]  /*12e0*/  @!P0 IADD3 R40, R40, -R31, RZ ;  /* 0x8000001f28288210 */ /* 0x000fc40007ffe0ff */
[----:B------:R-:W-:Y:S02]  /*12f0*/  @!P4 IADD3 R48, R48, -R31, RZ ;  /* 0x8000001f3030c210 */ /* 0x000fe40007ffe0ff */
[C---:B------:R-:W-:Y:S02]  /*1300*/  ISETP.GT.U32.AND P2, PT, R31.reuse, R44, PT ;  /* 0x0000002c1f00720c */ /* 0x040fe40003f44070 */
[C---:B------:R-:W-:Y:S02]  /*1310*/  ISETP.GT.U32.AND P3, PT, R31.reuse, R46, PT ;  /* 0x0000002e1f00720c */ /* 0x040fe40003f64070 */
[C---:B------:R-:W-:Y:S02]  /*1320*/  ISETP.GT.U32.AND P6, PT, R31.reuse, R52, PT ;  /* 0x000000341f00720c */ /* 0x040fe40003fc4070 */
[C---:B------:R-:W-:Y:S02]  /*1330*/  ISETP.GT.U32.AND P0, PT, R31.reuse, R54, PT ;  /* 0x000000361f00720c */ /* 0x040fe40003f04070 */
[----:B------:R-:W-:-:S02]  /*1340*/  ISETP.GT.U32.AND P4, PT, R31, R60, PT ;  /* 0x0000003c1f00720c */ /* 0x000fc40003f84070 */
[-C--:B------:R-:W-:Y:S02]  /*1350*/  @!P1 IADD3 R42, R42, -R31.reuse, RZ ;  /* 0x8000001f2a2a9210 */ /* 0x080fe40007ffe0ff */
[-C--:B------:R-:W-:Y:S02]  /*1360*/  @!P5 IADD3 R50, R50, -R31.reuse, RZ ;  /* 0x8000001f3232d210 */ /* 0x080fe40007ffe0ff */
[----:B------:R-:W-:Y:S02]  /*1370*/  ISETP.GT.U32.AND P5, PT, R31, R62, PT ;  /* 0x0000003e1f00720c */ /* 0x000fe40003fa4070 */
[-C--:B------:R-:W-:Y:S02]  /*1380*/  @!P2 IADD3 R44, R44, -R31.reuse, RZ ;  /* 0x8000001f2c2ca210 */ /* 0x080fe40007ffe0ff */
[-C--:B------:R-:W-:Y:S02]  /*1390*/  @!P3 IADD3 R46, R46, -R31.reuse, RZ ;  /* 0x8000001f2e2eb210 */ /* 0x080fe40007ffe0ff */
[----:B------:R-:W-:-:S02]  /*13a0*/  @!P6 IADD3 R52, R52, -R31, RZ ;  /* 0x8000001f3434e210 */ /* 0x000fc40007ffe0ff */
[-C--:B------:R-:W-:Y:S02]  /*13b0*/  @!P0 IADD3 R54, R54, -R31.reuse, RZ ;  /* 0x8000001f36368210 */ /* 0x080fe40007ffe0ff */
[----:B------:R-:W-:Y:S02]  /*13c0*/  @!P4 IADD3 R60, R60, -R31, RZ ;  /* 0x8000001f3c3cc210 */ /* 0x000fe40007ffe0ff */
[C---:B------:R-:W-:Y:S02]  /*13d0*/  ISETP.GT.U32.AND P2, PT, R31.reuse, R56, PT ;  /* 0x000000381f00720c */ /* 0x040fe40003f44070 */
[C---:B------:R-:W-:Y:S02]  /*13e0*/  ISETP.GT.U32.AND P3, PT, R31.reuse, R58, PT ;  /* 0x0000003a1f00720c */ /* 0x040fe40003f64070 */
[C---:B------:R-:W-:Y:S02]  /*13f0*/  ISETP.GT.U32.AND P6, PT, R31.reuse, R40, PT ;  /* 0x000000281f00720c */ /* 0x040fe40003fc4070 */
[----:B------:R-:W-:-:S02]  /*1400*/  ISETP.GT.U32.AND P0, PT, R31, R42, PT ;  /* 0x0000002a1f00720c */ /* 0x000fc40003f04070 */
[C---:B------:R-:W-:Y:S02]  /*1410*/  ISETP.GT.U32.AND P4, PT, R31.reuse, R50, PT ;  /* 0x000000321f00720c */ /* 0x040fe40003f84070 */
        /* <DEDUP_REMOVED lines=12> */
[----:B------:R-:W-:Y:S02]  /*14e0*/  ISETP.GT.U32.AND P1, PT, R31, R32, PT ;  /* 0x000000201f00720c */ /* 0x000fe40003f24070 */
[-C--:B------:R-:W-:Y:S02]  /*14f0*/  @!P5 IADD3 R52, R52, -R31.reuse, RZ ;  /* 0x8000001f3434d210 */ /* 0x080fe40007ffe0ff */
[-C--:B------:R-:W-:Y:S02]  /*1500*/  @!P2 IADD3 R46, R46, -R31.reuse, RZ ;  /* 0x8000001f2e2ea210 */ /* 0x080fe40007ffe0ff */
[-C--:B------:R-:W-:Y:S02]  /*1510*/  @!P3 IADD3 R48, R48, -R31.reuse, RZ ;  /* 0x8000001f3030b210 */ /* 0x080fe40007ffe0ff */
[----:B------:R-:W-:-:S02]  /*1520*/  @!P0 IADD3 R54, R54, -R31, RZ ;  /* 0x8000001f36368210 */ /* 0x000fc40007ffe0ff */
[-C--:B------:R-:W-:Y:S02]  /*1530*/  @!P6 IADD3 R60, R60, -R31.reuse, RZ ;  /* 0x8000001f3c3ce210 */ /* 0x080fe40007ffe0ff */
[----:B------:R-:W-:Y:S02]  /*1540*/  @!P4 IADD3 R62, R62, -R31, RZ ;  /* 0x8000001f3e3ec210 */ /* 0x000fe40007ffe0ff */
[C---:B------:R-:W-:Y:S02]  /*1550*/  ISETP.GT.U32.AND P2, PT, R31.reuse, R56, PT ;  /* 0x000000381f00720c */ /* 0x040fe40003f44070 */
[----:B------:R-:W-:Y:S02]  /*1560*/  ISETP.GT.U32.AND P3, PT, R31, R58, PT ;  /* 0x0000003a1f00720c */ /* 0x000fe40003f64070 */
[----:B------:R-:W-:Y:S02]  /*1570*/  ISETP.GE.AND P5, PT, R80, RZ, PT ;  /* 0x000000ff5000720c */ /* 0x000fe40003fa6270 */
[----:B------:R-:W-:-:S02]  /*1580*/  ISETP.GE.AND P0, PT, R79, RZ, PT ;  /* 0x000000ff4f00720c */ /* 0x000fc40003f06270 */
[----:B------:R-:W-:Y:S02]  /*1590*/  ISETP.GE.AND P6, PT, R78, RZ, PT ;  /* 0x000000ff4e00720c */ /* 0x000fe40003fc6270 */
[----:B------:R-:W-:Y:S02]  /*15a0*/  ISETP.GE.AND P4, PT, R77, RZ, PT ;  /* 0x000000ff4d00720c */ /* 0x000fe40003f86270 */
[-C--:B------:R-:W-:Y:S02]  /*15b0*/  @!P1 IADD3 R32, R32, -R31.reuse, RZ ;  /* 0x8000001f20209210 */ /* 0x080fe40007ffe0ff */
[----:B------:R-:W-:Y:S02]  /*15c0*/  ISETP.GT.U32.AND P1, PT, R31, R44, PT ;  /* 0x0000002c1f00720c */ /* 0x000fe40003f24070 */
[-C--:B------:R-:W-:Y:S02]  /*15d0*/  @!P2 IADD3 R56, R56, -R31.reuse, RZ ;  /* 0x8000001f3838a210 */ /* 0x080fe40007ffe0ff */
[----:B------:R-:W-:-:S02]  /*15e0*/  @!P3 IADD3 R58, R58, -R31, RZ ;  /* 0x8000001f3a3ab210 */ /* 0x000fc40007ffe0ff */
[----:B------:R-:W-:Y:S02]  /*15f0*/  @!P5 IADD3 R34, -R34, RZ, RZ ;  /* 0x000000ff2222d210 */ /* 0x000fe40007ffe1ff */
[----:B------:R-:W-:Y:S02]  /*1600*/  @!P0 IADD3 R36, -R36, RZ, RZ ;  /* 0x000000ff24248210 */ /* 0x000fe40007ffe1ff */
[----:B------:R-:W-:Y:S02]  /*1610*/  @!P6 IADD3 R38, -R38, RZ, RZ ;  /* 0x000000ff2626e210 */ /* 0x000fe40007ffe1ff */
[----:B------:R-:W-:Y:S02]  /*1620*/  @!P4 IADD3 R40, -R40, RZ, RZ ;  /* 0x000000ff2828c210 */ /* 0x000fe40007ffe1ff */
[----:B------:R-:W-:Y:S02]  /*1630*/  ISETP.GE.AND P3, PT, R76, RZ, PT ;  /* 0x000000ff4c00720c */ /* 0x000fe40003f66270 */
[----:B------:R-:W-:-:S02]  /*1640*/  ISETP.GE.AND P2, PT, R75, RZ, PT ;  /* 0x000000ff4b00720c */ /* 0x000fc40003f46270 */
[----:B------:R-:W-:Y:S02]  /*1650*/  ISETP.GE.AND P5, PT, R74, RZ, PT ;  /* 0x000000ff4a00720c */ /* 0x000fe40003fa6270 */
[----:B------:R-:W-:Y:S02]  /*1660*/  ISETP.GE.AND P0, PT, R73, RZ, PT ;  /* 0x000000ff4900720c */ /* 0x000fe40003f06270 */
[----:B------:R-:W-:Y:S02]  /*1670*/  ISETP.GE.AND P6, PT, R72, RZ, PT ;  /* 0x000000ff4800720c */ /* 0x000fe40003fc6270 */
[----:B------:R-:W-:Y:S02]  /*1680*/  ISETP.GE.AND P4, PT, R71, RZ, PT ;  /* 0x000000ff4700720c */ /* 0x000fe40003f86270 */
[----:B------:R-:W-:Y:S02]  /*1690*/  @!P1 IADD3 R44, R44, -R31, RZ ;  /* 0x8000001f2c2c9210 */ /* 0x000fe40007ffe0ff */
[----:B------:R-:W-:-:S02]  /*16a0*/  ISETP.GT.U32.AND P1, PT, R31, R32, PT ;  /* 0x000000201f00720c */ /* 0x000fc40003f24070 */
[----:B------:R-:W-:Y:S02]  /*16b0*/  @!P3 IADD3 R42, -R42, RZ, RZ ;  /* 0x000000ff2a2ab210 */ /* 0x000fe40007ffe1ff */
[----:B------:R-:W-:Y:S02]  /*16c0*/  @!P2 IADD3 R44, -R44, RZ, RZ ;  /* 0x000000ff2c2ca210 */ /* 0x000fe40007ffe1ff */
[----:B------:R-:W-:Y:S02]  /*16d0*/  @!P5 IADD3 R46, -R46, RZ, RZ ;  /* 0x000000ff2e2ed210 */ /* 0x000fe40007ffe1ff */
[----:B------:R-:W-:Y:S02]  /*16e0*/  @!P0 IADD3 R48, -R48, RZ, RZ ;  /* 0x000000ff30308210 */ /* 0x000fe40007ffe1ff */
[----:B------:R-:W-:Y:S02]  /*16f0*/  @!P6 IADD3 R50, -R50, RZ, RZ ;  /* 0x000000ff3232e210 */ /* 0x000fe40007ffe1ff */
[----:B------:R-:W-:-:S02]  /*1700*/  @!P4 IADD3 R52, -R52, RZ, RZ ;  /* 0x000000ff3434c210 */ /* 0x000fc40007ffe1ff */
[----:B------:R-:W-:Y:S02]  /*1710*/  LOP3.LUT R64, R61, 0x70, R30, 0xfe, !PT ;  /* 0x000000703d407812 */ /* 0x000fe400078efe1e */
[----:B------:R-:W-:Y:S02]  /*1720*/  ISETP.GE.AND P3, PT, R69, RZ, PT ;  /* 0x000000ff4500720c */ /* 0x000fe40003f66270 */
[----:B------:R-:W-:Y:S02]  /*1730*/  ISETP.GE.AND P2, PT, R67, RZ, PT ;  /* 0x000000ff4300720c */ /* 0x000fe40003f46270 */
[----:B------:R-:W-:Y:S02]  /*1740*/  ISETP.GE.AND P5, PT, R59, RZ, PT ;  /* 0x000000ff3b00720c */ /* 0x000fe40003fa6270 */
[----:B------:R-:W-:Y:S02]  /*1750*/  ISETP.GE.AND P0, PT, R57, RZ, PT ;  /* 0x000000ff3900720c */ /* 0x000fe40003f06270 */
[----:B------:R-:W-:-:S02]  /*1760*/  ISETP.GE.AND P6, PT, R55, RZ, PT ;  /* 0x000000ff3700720c */ /* 0x000fc40003fc6270 */
[----:B------:R-:W-:Y:S02]  /*1770*/  ISETP.GE.AND P4, PT, R53, RZ, PT ;  /* 0x000000ff3500720c */ /* 0x000fe40003f86270 */
[C-C-:B------:R-:W-:Y:S02]  /*1780*/  LOP3.LUT R66, R61.reuse, 0x74, R30.reuse, 0xfe, !PT ;  /* 0x000000743d427812 */ /* 0x140fe400078efe1e */
[C-C-:B------:R-:W-:Y:S02]  /*1790*/  LOP3.LUT R68, R61.reuse, 0x78, R30.reuse, 0xfe, !PT ;  /* 0x000000783d447812 */ /* 0x140fe400078efe1e */
[----:B------:R-:W-:Y:S02]  /*17a0*/  LOP3.LUT R70, R61, 0x7c, R30, 0xfe, !PT ;  /* 0x0000007c3d467812 */ /* 0x000fe400078efe1e */
[C---:B------:R-:W-:Y:S02]  /*17b0*/  LEA.HI R33, R45.reuse, R64, RZ, 0x9 ;  /* 0x000000402d217211 */ /* 0x040fe400078f48ff */
[----:B------:R-:W-:-:S02]  /*17c0*/  LEA.HI R35, R45, R66, RZ, 0x9 ;  /* 0x000000422d237211 */ /* 0x000fc400078f48ff */
[C---:B------:R-:W-:Y:S02]  /*17d0*/  LEA.HI R37, R45.reuse, R68, RZ, 0x9 ;  /* 0x000000442d257211 */ /* 0x040fe400078f48ff */
[----:B------:R-:W-:Y:S02]  /*17e0*/  LEA.HI R45, R45, R70, RZ, 0x9 ;  /* 0x000000462d2d7211 */ /* 0x000fe400078f48ff */
[----:B------:R-:W-:Y:S02]  /*17f0*/  LOP3.LUT R33, R33, 0xfffffe00, RZ, 0xc0, !PT ;  /* 0xfffffe0021217812 */ /* 0x000fe400078ec0ff */
[----:B------:R-:W-:Y:S02]  /*1800*/  @!P1 IADD3 R32, R32, -R31, RZ ;  /* 0x8000001f20209210 */ /* 0x000fe40007ffe0ff */
[----:B------:R-:W-:Y:S02]  /*1810*/  LOP3.LUT R37, R37, 0xfffffe00, RZ, 0xc0, !PT ;  /* 0xfffffe0025257812 */ /* 0x000fe400078ec0ff */
[----:B------:R-:W-:-:S02]  /*1820*/  LOP3.LUT R45, R45, 0xfffffe00, RZ, 0xc0, !PT ;  /* 0xfffffe002d2d7812 */ /* 0x000fc400078ec0ff */
[----:B-1----:R-:W-:Y:S02]  /*1830*/  IADD3 R61, R64, -R33, RZ ;  /* 0x80000021403d7210 */ /* 0x002fe40007ffe0ff */
[----:B------:R-:W-:Y:S02]  /*1840*/  ISETP.NE.AND P1, PT, RZ, c[0x0][0x178], PT ;  /* 0x00005e00ff007a0c */ /* 0x000fe40003f25270 */
[----:B------:R-:W-:Y:S02]  /*1850*/  LOP3.LUT R33, RZ, c[0x0][0x178], RZ, 0x33, !PT ;  /* 0x00005e00ff217a12 */ /* 0x000fe400078e33ff */
[----:B------:R-:W-:Y:S02]  /*1860*/  @!P3 IADD3 R54, -R54, RZ, RZ ;  /* 0x000000ff3636b210 */ /* 0x000fe40007ffe1ff */
[----:B------:R-:W-:Y:S02]  /*1870*/  @!P2 IADD3 R32, -R32, RZ, RZ ;  /* 0x000000ff2020a210 */ /* 0x000fe40007ffe1ff */
[----:B------:R-:W-:-:S02]  /*1880*/  @!P5 IADD3 R56, -R56, RZ, RZ ;  /* 0x000000ff3838d210 */ /* 0x000fc40007ffe1ff */
[----:B------:R-:W-:Y:S02]  /*1890*/  @!P0 IADD3 R58, -R58, RZ, RZ ;  /* 0x000000ff3a3a8210 */ /* 0x000fe40007ffe1ff */
[----:B------:R-:W-:Y:S02]  /*18a0*/  @!P6 IADD3 R62, -R62, RZ, RZ ;  /* 0x000000ff3e3ee210 */ /* 0x000fe40007ffe1ff */
[----:B------:R-:W-:Y:S02]  /*18b0*/  @!P4 IADD3 R60, -R60, RZ, RZ ;  /* 0x000000ff3c3cc210 */ /* 0x000fe40007ffe1ff */
[----:B------:R-:W-:Y:S02]  /*18c0*/  SHF.L.U32 R31, R0, 0x2, RZ ;  /* 0x00000002001f7819 */ /* 0x000fe400000006ff */
[----:B------:R-:W-:Y:S02]  /*18d0*/  IADD3 R64, R68, -R37, RZ ;  /* 0x8000002544407210 */ /* 0x000fe40007ffe0ff */
[----:B------:R-:W-:-:S02]  /*18e0*/  IADD3 R65, R70, -R45, RZ ;  /* 0x8000002d46417210 */ /* 0x000fc40007ffe0ff */
[C---:B--2---:R-:W-:Y:S02]  /*18f0*/  SEL R80, R33.reuse, R34, !P1 ;  /* 0x0000002221507207 */ /* 0x044fe40004800000 */
[C---:B------:R-:W-:Y:S02]  /*1900*/  SEL R81, R33.reuse, R36, !P1 ;  /* 0x0000002421517207 */ /* 0x040fe40004800000 */
[C---:B---3--:R-:W-:Y:S02]  /*1910*/  SEL R67, R33.reuse, R38, !P1 ;  /* 0x0000002621437207 */ /* 0x048fe40004800000 */
[C---:B------:R-:W-:Y:S02]  /*1920*/  SEL R68, R33.reuse, R40, !P1 ;  /* 0x0000002821447207 */ /* 0x040fe40004800000 */
[C---:B------:R-:W-:Y:S02]  /*1930*/  SEL R69, R33.reuse, R42, !P1 ;  /* 0x0000002a21457207 */ /* 0x040fe40004800000 */
[----:B------:R-:W-:-:S02]  /*1940*/  SEL R70, R33, R44, !P1 ;  /* 0x0000002c21467207 */ /* 0x000fc40004800000 */
[C---:B------:R-:W-:Y:S02]  /*1950*/  SEL R71, R33.reuse, R46, !P1 ;  /* 0x0000002e21477207 */ /* 0x040fe40004800000 */
[C---:B------:R-:W-:Y:S02]  /*1960*/  SEL R72, R33.reuse, R48, !P1 ;  /* 0x0000003021487207 */ /* 0x040fe40004800000 */
[C---:B------:R-:W-:Y:S02]  /*1970*/  SEL R73, R33.reuse, R50, !P1 ;  /* 0x0000003221497207 */ /* 0x040fe40004800000 */
[C---:B------:R-:W-:Y:S02]  /*1980*/  SEL R74, R33.reuse, R52, !P1 ;  /* 0x00000034214a7207 */ /* 0x040fe40004800000 */
[C---:B------:R-:W-:Y:S02]  /*1990*/  SEL R75, R33.reuse, R54, !P1 ;  /* 0x00000036214b7207 */ /* 0x040fe40004800000 */
[----:B------:R-:W-:-:S02]  /*19a0*/  SEL R76, R33, R32, !P1 ;  /* 0x00000020214c7207 */ /* 0x000fc40004800000 */
[C---:B------:R-:W-:Y:S02]  /*19b0*/  SEL R77, R33.reuse, R56, !P1 ;  /* 0x00000038214d7207 */ /* 0x040fe40004800000 */
[C---:B------:R-:W-:Y:S02]  /*19c0*/  SEL R78, R33.reuse, R58, !P1 ;  /* 0x0000003a214e7207 */ /* 0x040fe40004800000 */
[C---:B------:R-:W-:Y:S02]  /*19d0*/  SEL R79, R33.reuse, R60, !P1 ;  /* 0x0000003c214f7207 */ /* 0x040fe40004800000 */
[----:B------:R-:W-:Y:S02]  /*19e0*/  SEL R82, R33, R62, !P1 ;  /* 0x0000003e21527207 */ /* 0x000fe40004800000 */
[----:B------:R-:W-:Y:S02]  /*19f0*/  LOP3.LUT R84, R31, 0x7c, RZ, 0xc0, !PT ;  /* 0x0000007c1f547812 */ /* 0x000fe400078ec0ff */
[----:B------:R-:W-:-:S02]  /*1a00*/  LOP3.LUT R33, R30, 0xc, RZ, 0xfc, !PT ;  /* 0x0000000c1e217812 */ /* 0x000fc400078efcff */
[----:B------:R-:W-:Y:S01]  /*1a10*/  LOP3.LUT R35, R35, 0xfffffe00, RZ, 0xc0, !PT ;  /* 0xfffffe0023237812 */ /* 0x000fe200078ec0ff */
[--C-:B------:R-:W-:Y:S01]  /*1a20*/  IMAD R85, R18, 0x750, R84.reuse ;  /* 0x0000075012557824 */ /* 0x100fe200078e0254 */
[C---:B------:R-:W-:Y:S01]  /*1a30*/  LOP3.LUT R31, R30.reuse, 0x4, RZ, 0xfc, !PT ;  /* 0x000000041e1f7812 */ /* 0x040fe200078efcff */
[--C-:B------:R-:W-:Y:S01]  /*1a40*/  IMAD R3, R3, 0x750, R84.reuse ;  /* 0x0000075003037824 */ /* 0x100fe200078e0254 */
[----:B------:R-:W-:Y:S01]  /*1a50*/  LOP3.LUT R60, R30, 0x78, RZ, 0xfc, !PT ;  /* 0x000000781e3c7812 */ /* 0x000fe200078efcff */
[--C-:B------:R-:W-:Y:S01]  /*1a60*/  IMAD R5, R5, 0x750, R84.reuse ;  /* 0x0000075005057824 */ /* 0x100fe200078e0254 */
[----:B------:R-:W-:Y:S01]  /*1a70*/  LEA R33, R33, R84, 0x7 ;  /* 0x0000005421217211 */ /* 0x000fe200078e38ff */
[--C-:B------:R-:W-:Y:S01]  /*1a80*/  IMAD R7, R7, 0x750, R84.reuse ;  /* 0x0000075007077824 */ /* 0x100fe200078e0254 */
[----:B------:R-:W-:Y:S01]  /*1a90*/  IADD3 R63, R66, -R35, RZ ;  /* 0x80000023423f7210 */ /* 0x000fe20007ffe0ff */
[--C-:B------:R-:W-:Y:S01]  /*1aa0*/  IMAD R9, R9, 0x750, R84.reuse ;  /* 0x0000075009097824 */ /* 0x100fe200078e0254 */
[C---:B------:R-:W-:Y:S01]  /*1ab0*/  LOP3.LUT R32, R30.reuse, 0x8, RZ, 0xfc, !PT ;  /* 0x000000081e207812 */ /* 0x040fe200078efcff */
        /* <DEDUP_REMOVED lines=15> */
[----:B------:R-:W-:Y:S01]  /*1bb0*/  LOP3.LUT R41, R30, 0x2c, RZ, 0xfc, !PT ;  /* 0x0000002c1e297812 */ /* 0x000fe200078efcff */
        /* <DEDUP_REMOVED lines=9> */
[----:B------:R-:W-:Y:S01]  /*1c50*/  LOP3.LUT R46, R30, 0x40, RZ, 0xfc, !PT ;  /* 0x000000401e2e7812 */ /* 0x000fe200078efcff */
[--C-:B------:R-:W-:Y:S01]  /*1c60*/  IMAD R87, R20, 0x750, R84.reuse ;  /* 0x0000075014577824 */ /* 0x100fe200078e0254 */
[----:B------:R-:W-:Y:S01]  /*1c70*/  LOP3.LUT R47, R30, 0x44, RZ, 0xfc, !PT ;  /* 0x000000441e2f7812 */ /* 0x000fe200078efcff */
        /* <DEDUP_REMOVED lines=11> */
[----:B----4-:R-:W-:Y:S01]  /*1d30*/  LOP3.LUT R53, R30, 0x5c, RZ, 0xfc, !PT ;  /* 0x0000005c1e357812 */ /* 0x010fe200078efcff */
[--C-:B------:R-:W-:Y:S01]  /*1d40*/  IMAD R97, R26, 0x750, R84.reuse ;  /* 0x000007501a617824 */ /* 0x100fe200078e0254 */
[C---:B------:R-:W-:Y:S01]  /*1d50*/  LOP3.LUT R54, R30.reuse, 0x60, RZ, 0xfc, !PT ;  /* 0x000000601e367812 */ /* 0x040fe200078efcff */
[--C-:B------:R-:W-:Y:S01]  /*1d60*/  IMAD R69, R69, 0x750, R84.reuse ;  /* 0x0000075045457824 */ /* 0x100fe200078e0254 */
[C---:B-----5:R-:W-:Y:S01]  /*1d70*/  LOP3.LUT R55, R30.reuse, 0x64, RZ, 0xfc, !PT ;  /* 0x000000641e377812 */ /* 0x060fe200078efcff */
[--C-:B------:R-:W-:Y:S01]  /*1d80*/  IMAD R71, R71, 0x750, R84.reuse ;  /* 0x0000075047477824 */ /* 0x100fe200078e0254 */
[C---:B------:R-:W-:Y:S01]  /*1d90*/  LOP3.LUT R56, R30.reuse, 0x68, RZ, 0xfc, !PT ;  /* 0x000000681e387812 */ /* 0x040fe200078efcff */
[--C-:B------:R-:W-:Y:S01]  /*1da0*/  IMAD R73, R73, 0x750, R84.reuse ;  /* 0x0000075049497824 */ /* 0x100fe200078e0254 */
[C---:B------:R-:W-:Y:S01]  /*1db0*/  LOP3.LUT R57, R30.reuse, 0x6c, RZ, 0xfc, !PT ;  /* 0x0000006c1e397812 */ /* 0x040fe200078efcff */
[----:B------:R-:W-:Y:S01]  /*1dc0*/  IMAD R75, R75, 0x750, R84 ;  /* 0x000007504b4b7824 */ /* 0x000fe200078e0254 */
[----:B------:R-:W-:-:S02]  /*1dd0*/  LOP3.LUT R58, R30, 0x70, RZ, 0xfc, !PT ;  /* 0x000000701e3a7812 */ /* 0x000fc400078efcff */
[C---:B------:R-:W-:Y:S02]  /*1de0*/  LOP3.LUT R59, R30.reuse, 0x74, RZ, 0xfc, !PT ;  /* 0x000000741e3b7812 */ /* 0x040fe400078efcff */
[CC--:B------:R-:W-:Y:S02]  /*1df0*/  LEA R83, R30.reuse, R84.reuse, 0x7 ;  /* 0x000000541e537211 */ /* 0x0c0fe400078e38ff */
[-C--:B------:R-:W-:Y:S02]  /*1e00*/  LEA R31, R31, R84.reuse, 0x7 ;  /* 0x000000541f1f7211 */ /* 0x080fe400078e38ff */
[----:B------:R-:W-:Y:S02]  /*1e10*/  LOP3.LUT R30, R30, 0x7c, RZ, 0xfc, !PT ;  /* 0x0000007c1e1e7812 */ /* 0x000fe400078efcff */
[----:B------:R-:W-:Y:S02]  /*1e20*/  MOV R66, 0x4 ;  /* 0x0000000400427802 */ /* 0x000fe40000000f00 */
[----:B------:R-:W-:-:S02]  /*1e30*/  LEA R60, R60, R84, 0x7 ;  /* 0x000000543c3c7211 */ /* 0x000fc400078e38ff */
[----:B------:R-:W-:Y:S01]  /*1e40*/  SHF.L.U32 R134, R33, 0x2, RZ ;  /* 0x0000000221867819 */ /* 0x000fe200000006ff */
[--C-:B------:R-:W-:Y:S01]  /*1e50*/  IMAD R33, R4, 0x750, R84.reuse ;  /* 0x0000075004217824 */ /* 0x100fe200078e0254 */
[----:B------:R-:W-:Y:S01]  /*1e60*/  LEA R32, R32, R84, 0x7 ;  /* 0x0000005420207211 */ /* 0x000fe200078e38ff */
[----:B------:R-:W-:Y:S01]  /*1e70*/  IMAD.WIDE R62, R3, R66, c[0x0][0x168] ;  /* 0x00005a00033e7625 */ /* 0x000fe200078e0242 */
[----:B------:R-:W-:Y:S02]  /*1e80*/  SHF.L.U32 R136, R31, 0x2, RZ ;  /* 0x000000021f887819 */ /* 0x000fe400000006ff */
[-C--:B------:R-:W-:Y:S01]  /*1e90*/  LEA R38, R38, R84.reuse, 0x7 ;  /* 0x0000005426267211 */ /* 0x080fe200078e38ff */
[----:B------:R-:W-:Y:S01]  /*1ea0*/  IMAD R31, R2, 0x750, R84 ;  /* 0x00000750021f7824 */ /* 0x000fe200078e0254 */
[----:B------:R-:W-:Y:S01]  /*1eb0*/  LEA R39, R39, R84, 0x7 ;  /* 0x0000005427277211 */ /* 0x000fe200078e38ff */
[----:B------:R-:W-:Y:S01]  /*1ec0*/  IMAD.WIDE R22, R91, R66, c[0x0][0x168] ;  /* 0x00005a005b167625 */ /* 0x000fe200078e0242 */
[-C--:B------:R-:W-:Y:S01]  /*1ed0*/  LEA R41, R41, R84.reuse, 0x7 ;  /* 0x0000005429297211 */ /* 0x080fe200078e38ff */
[----:B------:R-:W-:Y:S01]  /*1ee0*/  STL [R1+0xb8], R136 ;  /* 0x0000b88801007387 */ /* 0x000fe20000100800 */
[----:B------:R-:W-:Y:S01]  /*1ef0*/  LEA R43, R43, R84, 0x7 ;  /* 0x000000542b2b7211 */ /* 0x000fe200078e38ff */
[----:B------:R-:W-:Y:S01]  /*1f00*/  IMAD.WIDE R64, R31, R66, c[0x0][0x168] ;  /* 0x00005a001f407625 */ /* 0x000fe200078e0242 */
[----:B------:R-:W-:-:S02]  /*1f10*/  LEA R44, R44, R84, 0x7 ;  /* 0x000000542c2c7211 */ /* 0x000fc400078e38ff */
[----:B------:R-:W-:Y:S01]  /*1f20*/  LEA R45, R45, R84, 0x7 ;  /* 0x000000542d2d7211 */ /* 0x000fe200078e38ff */
[----:B------:R-:W-:Y:S01]  /*1f30*/  IMAD.WIDE R2, R111, R66, c[0x0][0x168] ;  /* 0x00005a006f027625 */ /* 0x000fe200078e0242 */
[-C--:B------:R-:W-:Y:S02]  /*1f40*/  LEA R46, R46, R84.reuse, 0x7 ;  /* 0x000000542e2e7211 */ /* 0x080fe400078e38ff */
[-C--:B------:R-:W-:Y:S01]  /*1f50*/  LEA R47, R47, R84.reuse, 0x7 ;  /* 0x000000542f2f7211 */ /* 0x080fe200078e38ff */
[--C-:B------:R-:W-:Y:S01]  /*1f60*/  IMAD R91, R68, 0x750, R84.reuse ;  /* 0x00000750445b7824 */ /* 0x100fe200078e0254 */
[-C--:B------:R-:W-:Y:S01]  /*1f70*/  LEA R49, R49, R84.reuse, 0x7 ;  /* 0x0000005431317211 */ /* 0x080fe200078e38ff */
[----:B------:R-:W-:Y:S01]  /*1f80*/  IMAD R111, R82, 0x750, R84 ;  /* 0x00000750526f7824 */ /* 0x000fe200078e0254 */
[----:B------:R-:W-:Y:S01]  /*1f90*/  LEA R50, R50, R84, 0x7 ;  /* 0x0000005432327211 */ /* 0x000fe200078e38ff */
[----:B------:R-:W-:Y:S01]  /*1fa0*/  IMAD.WIDE R28, R87, R66, c[0x0][0x168] ;  /* 0x00005a00571c7625 */ /* 0x000fe200078e0242 */
[----:B------:R-:W-:-:S02]  /*1fb0*/  LEA R51, R51, R84, 0x7 ;  /* 0x0000005433337211 */ /* 0x000fc400078e38ff */
[----:B------:R-:W-:Y:S01]  /*1fc0*/  LEA R53, R53, R84, 0x7 ;  /* 0x0000005435357211 */ /* 0x000fe200078e38ff */
[----:B------:R-:W-:Y:S01]  /*1fd0*/  IMAD.WIDE R24, R89, R66, c[0x0][0x168] ;  /* 0x00005a0059187625 */ /* 0x000fe200078e0242 */
[-C--:B------:R-:W-:Y:S02]  /*1fe0*/  LEA R54, R54, R84.reuse, 0x7 ;  /* 0x0000005436367211 */ /* 0x080fe400078e38ff */
[----:B------:R-:W-:Y:S01]  /*1ff0*/  LEA R55, R55, R84, 0x7 ;  /* 0x0000005437377211 */ /* 0x000fe200078e38ff */
[----:B------:R-:W-:Y:S01]  /*2000*/  IMAD.WIDE R86, R81, R66, c[0x0][0x160] ;  /* 0x0000580051567625 */ /* 0x000fe200078e0242 */
[-C--:B------:R-:W-:Y:S02]  /*2010*/  LEA R57, R57, R84.reuse, 0x7 ;  /* 0x0000005439397211 */ /* 0x080fe400078e38ff */
[----:B------:R-:W-:Y:S01]  /*2020*/  LEA R58, R58, R84, 0x7 ;  /* 0x000000543a3a7211 */ /* 0x000fe200078e38ff */
[----:B------:R-:W-:Y:S01]  /*2030*/  IMAD.WIDE R26, R21, R66, c[0x0][0x168] ;  /* 0x00005a00151a7625 */ /* 0x000fe200078e0242 */
[----:B------:R-:W-:-:S02]  /*2040*/  LEA R59, R59, R84, 0x7 ;  /* 0x000000543b3b7211 */ /* 0x000fc400078e38ff */
[----:B------:R-:W-:Y:S01]  /*2050*/  LEA R30, R30, R84, 0x7 ;  /* 0x000000541e1e7211 */ /* 0x000fe200078e38ff */
[----:B------:R-:W-:Y:S01]  /*2060*/  IMAD.WIDE R88, R67, R66, c[0x0][0x160] ;  /* 0x0000580043587625 */ /* 0x000fe200078e0242 */
[----:B------:R-:W-:Y:S02]  /*2070*/  SHF.L.U32 R102, R60, 0x2, RZ ;  /* 0x000000023c667819 */ /* 0x000fe400000006ff */
[----:B------:R-:W-:Y:S01]  /*2080*/  LEA R37, R37, R84, 0x7 ;  /* 0x0000005425257211 */ /* 0x000fe200078e38ff */
[-C--:B------:R-:W-:Y:S01]  /*2090*/  IMAD.WIDE R60, R33, R66.reuse, c[0x0][0x168] ;  /* 0x00005a00213c7625 */ /* 0x080fe200078e0242 */
[----:B------:R-:W-:Y:S02]  /*20a0*/  SHF.L.U32 R135, R32, 0x2, RZ ;  /* 0x0000000220877819 */ /* 0x000fe400000006ff */
[----:B------:R-:W-:Y:S01]  /*20b0*/  SHF.L.U32 R129, R38, 0x2, RZ ;  /* 0x0000000226817819 */ /* 0x000fe200000006ff */
[-C--:B------:R-:W-:Y:S01]  /*20c0*/  IMAD.WIDE R32, R85, R66.reuse, c[0x0][0x168] ;  /* 0x00005a0055207625 */ /* 0x080fe200078e0242 */
[----:B------:R-:W-:Y:S01]  /*20d0*/  SHF.L.U32 R128, R39, 0x2, RZ ;  /* 0x0000000227807819 */ /* 0x000fe200000006ff */
[----:B------:R-:W-:Y:S01]  /*20e0*/  STL [R1+0xb4], R135 ;  /* 0x0000b48701007387 */ /* 0x000fe20000100800 */
[----:B------:R-:W-:Y:S01]  /*20f0*/  SHF.L.U32 R126, R41, 0x2, RZ ;  /* 0x00000002297e7819 */ /* 0x000fe200000006ff */
[--C-:B------:R-:W-:Y:S01]  /*2100*/  IMAD R85, R80, 0x750, R84.reuse ;  /* 0x0000075050557824 */ /* 0x100fe200078e0254 */
[----:B------:R-:W-:Y:S01]  /*2110*/  SHF.L.U32 R124, R43, 0x2, RZ ;  /* 0x000000022b7c7819 */ /* 0x000fe200000006ff */
[--C-:B------:R-:W-:Y:S01]  /*2120*/  IMAD R43, R12, 0x750, R84.reuse ;  /* 0x000007500c2b7824 */ /* 0x100fe200078e0254 */
[----:B------:R-:W-:Y:S01]  /*2130*/  SHF.L.U32 R123, R44, 0x2, RZ ;  /* 0x000000022c7b7819 */ /* 0x000fe200000006ff */
[----:B------:R-:W-:Y:S01]  /*2140*/  IMAD R41, R14, 0x750, R84 ;  /* 0x000007500e297824 */ /* 0x000fe200078e0254 */
[----:B------:R-:W-:Y:S01]  /*2150*/  SHF.L.U32 R122, R45, 0x2, RZ ;  /* 0x000000022d7a7819 */ /* 0x000fe200000006ff */
[-C--:B------:R-:W-:Y:S01]  /*2160*/  IMAD.WIDE R44, R11, R66.reuse, c[0x0][0x168] ;  /* 0x00005a000b2c7625 */ /* 0x080fe200078e0242 */
[----:B------:R-:W-:Y:S01]  /*2170*/  SHF.L.U32 R121, R46, 0x2, RZ ;  /* 0x000000022e797819 */ /* 0x000fe200000006ff */
[----:B------:R-:W-:Y:S01]  /*2180*/  STL [R1+0xb0], R134 ;  /* 0x0000b08601007387 */ /* 0x000fe20000100800 */
[----:B------:R-:W-:Y:S01]  /*2190*/  SHF.L.U32 R120, R47, 0x2, RZ ;  /* 0x000000022f787819 */ /* 0x000fe200000006ff */
[----:B------:R-:W-:Y:S01]  /*21a0*/  IMAD.WIDE R46, R13, R66, c[0x0][0x168] ;  /* 0x00005a000d2e7625 */ /* 0x000fe200078e0242 */
[----:B------:R-:W-:-:S02]  /*21b0*/  SHF.L.U32 R118, R49, 0x2, RZ ;  /* 0x0000000231767819 */ /* 0x000fc400000006ff */
[----:B------:R-:W-:Y:S01]  /*21c0*/  SHF.L.U32 R117, R50, 0x2, RZ ;  /* 0x0000000232757819 */ /* 0x000fe200000006ff */
[--C-:B------:R-:W-:Y:S01]  /*21d0*/  IMAD R49, R10, 0x750, R84.reuse ;  /* 0x000007500a317824 */ /* 0x100fe200078e0254 */
[----:B------:R-:W-:Y:S01]  /*21e0*/  SHF.L.U32 R116, R51, 0x2, RZ ;  /* 0x0000000233747819 */ /* 0x000fe200000006ff */
[-C--:B------:R-:W-:Y:S01]  /*21f0*/  IMAD.WIDE R50, R9, R66.reuse, c[0x0][0x168] ;  /* 0x00005a0009327625 */ /* 0x080fe200078e0242 */
[----:B------:R-:W-:Y:S02]  /*2200*/  SHF.L.U32 R114, R53, 0x2, RZ ;  /* 0x0000000235727819 */ /* 0x000fe400000006ff */
[----:B------:R-:W-:Y:S01]  /*2210*/  SHF.L.U32 R113, R54, 0x2, RZ ;  /* 0x0000000236717819 */ /* 0x000fe200000006ff */
[----:B------:R-:W-:Y:S01]  /*2220*/  IMAD R53, R8, 0x750, R84 ;  /* 0x0000075008357824 */ /* 0x000fe200078e0254 */
[----:B------:R-:W-:Y:S01]  /*2230*/  SHF.L.U32 R112, R55, 0x2, RZ ;  /* 0x0000000237707819 */ /* 0x000fe200000006ff */
[----:B------:R-:W-:Y:S01]  /*2240*/  IMAD.WIDE R54, R7, R66, c[0x0][0x168] ;  /* 0x00005a0007367625 */ /* 0x000fe200078e0242 */
[----:B------:R-:W-:-:S02]  /*2250*/  SHF.L.U32 R108, R57, 0x2, RZ ;  /* 0x00000002396c7819 */ /* 0x000fc400000006ff */
[----:B------:R-:W-:Y:S01]  /*2260*/  SHF.L.U32 R106, R58, 0x2, RZ ;  /* 0x000000023a6a7819 */ /* 0x000fe200000006ff */
[----:B------:R-:W-:Y:S01]  /*2270*/  IMAD R57, R6, 0x750, R84 ;  /* 0x0000075006397824 */ /* 0x000fe200078e0254 */
[----:B------:R-:W-:Y:S01]  /*2280*/  SHF.L.U32 R104, R59, 0x2, RZ ;  /* 0x000000023b687819 */ /* 0x000fe200000006ff */
[-C--:B------:R-:W-:Y:S01]  /*2290*/  IMAD.WIDE R58, R5, R66.reuse, c[0x0][0x168] ;  /* 0x00005a00053a7625 */ /* 0x080fe200078e0242 */
[----:B------:R-:W-:Y:S02]  /*22a0*/  SHF.L.U32 R100, R30, 0x2, RZ ;  /* 0x000000021e647819 */ /* 0x000fe400000006ff */
[----:B------:R-:W-:Y:S01]  /*22b0*/  SHF.L.U32 R130, R37, 0x2, RZ ;  /* 0x0000000225827819 */ /* 0x000fe200000006ff */
[----:B------:R-:W-:Y:S01]  /*22c0*/  IMAD.WIDE R38, R15, R66, c[0x0][0x168] ;  /* 0x00005a000f267625 */ /* 0x000fe200078e0242 */
[-C--:B------:R-:W-:Y:S02]  /*22d0*/  LEA R34, R34, R84.reuse, 0x7 ;  /* 0x0000005422227211 */ /* 0x080fe400078e38ff */
        /* <DEDUP_REMOVED lines=11> */
[----:B------:R-:W-:-:S02]  /*2390*/  SHF.L.U32 R83, R83, 0x2, RZ ;  /* 0x0000000253537819 */ /* 0x000fc400000006ff */
[----:B------:R-:W-:Y:S01]  /*23a0*/  SHF.L.U32 R133, R34, 0x2, RZ ;  /* 0x0000000222857819 */ /* 0x000fe200000006ff */
[-C--:B------:R-:W-:Y:S01]  /*23b0*/  IMAD.WIDE R10, R103, R66.reuse, c[0x0][0x168] ;  /* 0x00005a00670a7625 */ /* 0x080fe200078e0242 */
[----:B------:R-:W-:Y:S02]  /*23c0*/  SHF.L.U32 R132, R35, 0x2, RZ ;  /* 0x0000000223847819 */ /* 0x000fe400000006ff */
[----:B------:R-:W-:Y:S01]  /*23d0*/  SHF.L.U32 R131, R36, 0x2, RZ ;  /* 0x0000000224837819 */ /* 0x000fe200000006ff */
[-C--:B------:R-:W-:Y:S01]  /*23e0*/  IMAD.WIDE R8, R105, R66.reuse, c[0x0][0x168] ;  /* 0x00005a0069087625 */ /* 0x080fe200078e0242 */
[----:B------:R-:W-:Y:S01]  /*23f0*/  SHF.L.U32 R127, R40, 0x2, RZ ;  /* 0x00000002287f7819 */ /* 0x000fe200000006ff */
[----:B------:R-:W-:Y:S01]  /*2400*/  STL [R1+0xac], R133 ;  /* 0x0000ac8501007387 */ /* 0x000fe20000100800 */
[----:B------:R-:W-:Y:S01]  /*2410*/  SHF.L.U32 R125, R42, 0x2, RZ ;  /* 0x000000022a7d7819 */ /* 0x000fe200000006ff */
[-C--:B------:R-:W-:Y:S01]  /*2420*/  IMAD.WIDE R6, R107, R66.reuse, c[0x0][0x168] ;  /* 0x00005a006b067625 */ /* 0x080fe200078e0242 */
[----:B------:R-:W-:Y:S01]  /*2430*/  SHF.L.U32 R119, R48, 0x2, RZ ;  /* 0x0000000230777819 */ /* 0x000fe200000006ff */
[----:B------:R-:W-:Y:S01]  /*2440*/  STL [R1+0xa8], R132 ;  /* 0x0000a88401007387 */ /* 0x000fe20000100800 */
[----:B------:R-:W-:Y:S01]  /*2450*/  SHF.L.U32 R115, R52, 0x2, RZ ;  /* 0x0000000234737819 */ /* 0x000fe200000006ff */
[----:B------:R-:W-:Y:S01]  /*2460*/  IMAD.WIDE R4, R109, R66, c[0x0][0x168] ;  /* 0x00005a006d047625 */ /* 0x000fe200078e0242 */
[----:B------:R-:W-:Y:S01]  /*2470*/  SHF.L.U32 R110, R56, 0x2, RZ ;  /* 0x00000002386e7819 */ /* 0x000fe200000006ff */
[----:B------:R-:W-:Y:S02]  /*2480*/  STL [R1+0xa4], R131 ;  /* 0x0000a48301007387 */ /* 0x000fe40000100800 */
[----:B------:R-:W-:-:S02]  /*2490*/  IMAD R37, R16, 0x750, R84 ;  /* 0x0000075010257824 */ /* 0x000fc400078e0254 */
[--C-:B------:R-:W-:Y:S01]  /*24a0*/  IMAD R95, R70, 0x750, R84.reuse ;  /* 0x00000750465f7824 */ /* 0x100fe200078e0254 */
[----:B------:R-:W-:Y:S01]  /*24b0*/  STL [R1+0xa0], R130 ;  /* 0x0000a08201007387 */ /* 0x000fe20000100800 */
[--C-:B------:R-:W-:Y:S02]  /*24c0*/  IMAD R99, R72, 0x750, R84.reuse ;  /* 0x0000075048637824 */ /* 0x100fe400078e0254 */
[--C-:B------:R-:W-:Y:S01]  /*24d0*/  IMAD R101, R74, 0x750, R84.reuse ;  /* 0x000007504a657824 */ /* 0x100fe200078e0254 */
[----:B------:R-:W-:Y:S01]  /*24e0*/  STL [R1+0x9c], R129 ;  /* 0x00009c8101007387 */ /* 0x000fe20000100800 */
[--C-:B------:R-:W-:Y:S02]  /*24f0*/  IMAD R103, R76, 0x750, R84.reuse ;  /* 0x000007504c677824 */ /* 0x100fe400078e0254 */
[--C-:B------:R-:W-:Y:S01]  /*2500*/  IMAD R105, R77, 0x750, R84.reuse ;  /* 0x000007504d697824 */ /* 0x100fe200078e0254 */
[----:B------:R-:W-:Y:S01]  /*2510*/  STL [R1+0x98], R128 ;  /* 0x0000988001007387 */ /* 0x000fe20000100800 */
[----:B------:R-:W-:-:S02]  /*2520*/  IMAD R107, R78, 0x750, R84 ;  /* 0x000007504e6b7824 */ /* 0x000fc400078e0254 */
[----:B------:R-:W-:Y:S01]  /*2530*/  IMAD R109, R79, 0x750, R84 ;  /* 0x000007504f6d7824 */ /* 0x000fe200078e0254 */
[----:B------:R-:W-:Y:S01]  /*2540*/  STL [R1+0x94], R127 ;  /* 0x0000947f01007387 */ /* 0x000fe20000100800 */
[----:B------:R-:W-:-:S03]  /*2550*/  IMAD.WIDE R84, R85, R66, c[0x0][0x160] ;  /* 0x0000580055547625 */ /* 0x000fc600078e0242 */
[----:B------:R-:W-:Y:S01]  /*2560*/  STL [R1+0x90], R126 ;  /* 0x0000907e01007387 */ /* 0x000fe20000100800 */
[-C--:B------:R-:W-:Y:S01]  /*2570*/  IMAD.WIDE R20, R93, R66.reuse, c[0x0][0x168] ;  /* 0x00005a005d147625 */ /* 0x080fe200078e0242 */
[----:B------:R-:W-:Y:S02]  /*2580*/  IADD3 R82, P1, R84, 0x600, RZ ;  /* 0x0000060054527810 */ /* 0x000fe40007f3e0ff */
[----:B------:R1:W-:Y:S01]  /*2590*/  LDGSTS.E.BYPASS.128 [R83], [R84.64] ;  /* 0x0000000054537fae */ /* 0x0003e2000b901c48 */
[----:B------:R-:W-:-:S03]  /*25a0*/  IMAD.WIDE R90, R91, R66, c[0x0][0x160] ;  /* 0x000058005b5a7625 */ /* 0x000fc600078e0242 */
        /* <DEDUP_REMOVED lines=8> */
[----:B------:R-:W-:Y:S01]  /*2630*/  STL [R1+0x8c], R125 ;  /* 0x00008c7d01007387 */ /* 0x000fe20000100800 */
[----:B------:R-:W-:-:S03]  /*2640*/  IMAD.WIDE R96, R71, R66, c[0x0][0x160] ;  /* 0x0000580047607625 */ /* 0x000fc600078e0242 */
[----:B------:R2:W-:Y:S01]  /*2650*/  LDGSTS.E.BYPASS.128 [R132], [R94.64] ;  /* 0x000000005e847fae */ /* 0x0005e2000b901c48 */
[----:B------:R-:W-:-:S03]  /*2660*/  IMAD.WIDE R98, R99, R66, c[0x0][0x160] ;  /* 0x0000580063627625 */ /* 0x000fc600078e0242 */
[----:B------:R2:W-:Y:S01]  /*2670*/  LDGSTS.E.BYPASS.128 [R131], [R96.64] ;  /* 0x0000000060837fae */ /* 0x0005e2000b901c48 */
[----:B------:R-:W-:-:S03]  /*2680*/  IMAD.WIDE R80, R73, R66, c[0x0][0x160] ;  /* 0x0000580049507625 */ /* 0x000fc600078e0242 */
[----:B------:R2:W-:Y:S01]  /*2690*/  LDGSTS.E.BYPASS.128 [R130], [R98.64] ;  /* 0x0000000062827fae */ /* 0x0005e2000b901c48 */
        /* <DEDUP_REMOVED lines=26> */
[----:B------:R1:W-:Y:S04]  /*2840*/  LDGSTS.E.BYPASS.128 [R123], [R68.64] ;  /* 0x00000000447b7fae */ /* 0x0003e8000b901c48 */
[----:B------:R1:W-:Y:S04]  /*2850*/  LDGSTS.E.BYPASS.128 [R122], [R66.64] ;  /* 0x00000000427a7fae */ /* 0x0003e8000b901c48 */
[----:B------:R-:W0:Y:S04]  /*2860*/  LDGDEPBAR ;  /* 0x00000000000079af */ /* 0x000e280000000000 */
[----:B------:R1:W-:Y:S04]  /*2870*/  LDGSTS.E.BYPASS.128 [R83+0x18000], [R64.64] ;  /* 0x1800000040537fae */ /* 0x0003e8000b901c48 */
        /* <DEDUP_REMOVED lines=31> */
[----:B------:R-:W0:Y:S04]  /*2a70*/  LDGDEPBAR ;  /* 0x00000000000079af */ /* 0x000e280000000000 */
[----:B------:R-:W-:Y:S06]  /*2a80*/  BAR.SYNC 0x0 ;  /* 0x0000000000007b1d */ /* 0x000fec0000000000 */
[----:B------:R-:W-:Y:S01]  /*2a90*/  @!PT LDS RZ, [RZ] ;  /* 0x00000000fffff984 */ /* 0x000fe20000000800 */
[----:B------:R-:W-:Y:S01]  /*2aa0*/  @!PT LDS RZ, [RZ] ;  /* 0x00000000fffff984 */ /* 0x000fe20000000800 */
[----:B------:R-:W-:Y:S01]  /*2ab0*/  @!PT LDS RZ, [RZ] ;  /* 0x00000000fffff984 */ /* 0x000fe20000000800 */
[----:B------:R1:W-:Y:S04]  /*2ac0*/  LDGSTS.E.BYPASS.128 [R83+0x8000], [R84.64+0x200] ;  /* 0x0800020054537fae */ /* 0x0003e8000b901c48 */
        /* <DEDUP_REMOVED lines=15> */
[----:B------:R-:W0:Y:S04]  /*2bc0*/  LDGDEPBAR ;  /* 0x00000000000079af */ /* 0x000e280000000000 */
        /* <DEDUP_REMOVED lines=18> */
[----:B------:R-:W-:Y:S04]  /*2cf0*/  STL [R1+0xf4], R118 ;  /* 0x0000f47601007387 */ /* 0x000fe80000100800 */
        /* <DEDUP_REMOVED lines=25> */
[----:B------:R1:W-:Y:S04]  /*2e90*/  STL [R1+0x108], R82 ;  /* 0x0001085201007387 */ /* 0x0003e80000100800 */
[----:B------:R2:W-:Y:S04]  /*2ea0*/  LDGSTS.E.BYPASS.128 [R100+0x28000], [R2.64+0x200] ;  /* 0x2800020002647fae */ /* 0x0005e8000b901c48 */
[----:B------:R-:W0:Y:S01]  /*2eb0*/  LDGDEPBAR ;  /* 0x00000000000079af */ /* 0x000e220000000000 */
[----:B-1----:R-:W-:-:S03]  /*2ec0*/  IADD3.X R82, RZ, R85, RZ, P1, !PT ;  /* 0x00000055ff527210 */ /* 0x002fc60000ffe4ff */
[----:B------:R-:W-:Y:S06]  /*2ed0*/  BAR.SYNC 0x0 ;  /* 0x0000000000007b1d */ /* 0x000fec0000000000 */
[----:B------:R-:W-:Y:S01]  /*2ee0*/  @!PT LDS RZ, [RZ] ;  /* 0x00000000fffff984 */ /* 0x000fe20000000800 */
[----:B------:R-:W-:Y:S01]  /*2ef0*/  @!PT LDS RZ, [RZ] ;  /* 0x00000000fffff984 */ /* 0x000fe20000000800 */
[----:B------:R-:W-:Y:S01]  /*2f00*/  @!PT LDS RZ, [RZ] ;  /* 0x00000000fffff984 */ /* 0x000fe20000000800 */
[----:B------:R1:W-:Y:S04]  /*2f10*/  LDGSTS.E.BYPASS.128 [R83+0x10000], [R84.64+0x400] ;  /* 0x1000040054537fae */ /* 0x0003e8000b901c48 */
[----:B------:R-:W-:Y:S04]  /*2f20*/  STL [R1+0x110], R101 ;  /* 0x0001106501007387 */ /* 0x000fe80000100800 */
[----:B------:R2:W-:Y:S01]  /*2f30*/  STL [R1+0x104], R82 ;  /* 0x0001045201007387 */ /* 0x0005e20000100800 */
[----:B-1----:R-:W-:-:S03]  /*2f40*/  IADD3 R84, P1, R88, 0x600, RZ ;  /* 0x0000060058547810 */ /* 0x002fc60007f3e0ff */
[----:B------:R1:W-:Y:S04]  /*2f50*/  LDGSTS.E.BYPASS.128 [R136+0x10000], [R86.64+0x400] ;  /* 0x1000040056887fae */ /* 0x0003e8000b901c48 */
[----:B------:R1:W-:Y:S01]  /*2f60*/  STL [R1+0x118], R84 ;  /* 0x0001185401007387 */ /* 0x0003e20000100800 */
[----:B--2---:R-:W-:-:S03]  /*2f70*/  IADD3.X R82, RZ, R87, RZ, P0, !PT ;  /* 0x00000057ff527210 */ /* 0x004fc600007fe4ff */
[----:B------:R2:W-:Y:S04]  /*2f80*/  LDGSTS.E.BYPASS.128 [R135+0x10000], [R88.64+0x400] ;  /* 0x1000040058877fae */ /* 0x0005e8000b901c48 */
        /* <DEDUP_REMOVED lines=38> */
[----:B------:R1:W-:Y:S01]  /*31f0*/  LDGSTS.E.BYPASS.128 [R122+0x10000], [R66.64+0x400] ;  /* 0x10000400427a7fae */ /* 0x0003e2000b901c48 */
[----:B---3--:R-:W-:Y:S02]  /*3200*/  IADD3.X R80, RZ, R79, RZ, P0, !PT ;  /* 0x0000004fff507210 */ /* 0x008fe400007fe4ff */
[----:B----4-:R-:W-:Y:S01]  /*3210*/  IADD3 R79, P0, R74, 0x600, RZ ;  /* 0x000006004a4f7810 */ /* 0x010fe20007f1e0ff */
[----:B------:R-:W0:Y:S01]  /*3220*/  LDGDEPBAR ;  /* 0x00000000000079af */ /* 0x000e220000000000 */
[----:B--2---:R-:W-:Y:S02]  /*3230*/  IADD3.X R82, RZ, R81, RZ, P1, !PT ;  /* 0x00000051ff527210 */ /* 0x004fe40000ffe4ff */
[----:B------:R-:W-:Y:S01]  /*3240*/  IADD3 R81, P1, R76, 0x600, RZ ;  /* 0x000006004c517810 */ /* 0x000fe20007f3e0ff */
[----:B------:R2:W-:Y:S01]  /*3250*/  LDGSTS.E.BYPASS.128 [R83+0x38000], [R64.64+0x400] ;  /* 0x3800040040537fae */ /* 0x0005e2000b901c48 */
[----:B-----5:R-:W-:Y:S02]  /*3260*/  IADD3.X R76, RZ, R75, RZ, P0, !PT ;  /* 0x0000004bff4c7210 */ /* 0x020fe400007fe4ff */
[----:B------:R-:W-:Y:S01]  /*3270*/  IADD3.X R78, RZ, R77, RZ, P1, !PT ;  /* 0x0000004dff4e7210 */ /* 0x000fe20000ffe4ff */
[----:B------:R3:W-:Y:S01]  /*3280*/  LDGSTS.E.BYPASS.128 [R136+0x38000], [R62.64+0x400] ;  /* 0x380004003e887fae */ /* 0x0007e2000b901c48 */
[----:B------:R-:W-:-:S02]  /*3290*/  IADD3 R77, P1, R72, 0x600, RZ ;  /* 0x00000600484d7810 */ /* 0x000fc40007f3e0ff */
[----:B------:R-:W-:Y:S01]  /*32a0*/  IADD3 R75, P0, R70, 0x600, RZ ;  /* 0x00000600464b7810 */ /* 0x000fe20007f1e0ff */
[----:B------:R-:W-:Y:S01]  /*32b0*/  STL [R1+0x150], R84 ;  /* 0x0001505401007387 */ /* 0x000fe20000100800 */
[----:B------:R-:W-:Y:S02]  /*32c0*/  IADD3.X R74, RZ, R73, RZ, P1, !PT ;  /* 0x00000049ff4a7210 */ /* 0x000fe40000ffe4ff */
[----:B------:R-:W-:Y:S01]  /*32d0*/  IADD3 R73, P1, R68, 0x600, RZ ;  /* 0x0000060044497810 */ /* 0x000fe20007f3e0ff */
[----:B------:R2:W-:Y:S01]  /*32e0*/  STL [R1+0x144], R82 ;  /* 0x0001445201007387 */ /* 0x0005e20000100800 */
[----:B------:R-:W-:Y:S02]  /*32f0*/  IADD3.X R72, RZ, R71, RZ, P0, !PT ;  /* 0x00000047ff487210 */ /* 0x000fe400007fe4ff */
[----:B------:R-:W-:Y:S01]  /*3300*/  IADD3 R71, P0, R66, 0x600, RZ ;  /* 0x0000060042477810 */ /* 0x000fe20007f1e0ff */
[----:B------:R-:W-:Y:S01]  /*3310*/  STL [R1+0x158], R81 ;  /* 0x0001585101007387 */ /* 0x000fe20000100800 */
[----:B------:R-:W-:-:S02]  /*3320*/  IADD3.X R70, RZ, R69, RZ, P1, !PT ;  /* 0x00000045ff467210 */ /* 0x000fc40000ffe4ff */
[----:B------:R-:W-:Y:S01]  /*3330*/  IADD3 R69, P1, R64, 0x600, RZ ;  /* 0x0000060040457810 */ /* 0x000fe20007f3e0ff */
[----:B------:R4:W-:Y:S01]  /*3340*/  LDGSTS.E.BYPASS.128 [R135+0x38000], [R60.64+0x400] ;  /* 0x380004003c877fae */ /* 0x0009e2000b901c48 */
[----:B------:R-:W-:Y:S01]  /*3350*/  IADD3.X R68, RZ, R67, RZ, P0, !PT ;  /* 0x00000043ff447210 */ /* 0x000fe200007fe4ff */
[----:B--2---:R-:W-:Y:S01]  /*3360*/  CS2R R82, SRZ ;  /* 0x0000000000527805 */ /* 0x004fe2000001ff00 */
[----:B-1----:R-:W-:Y:S01]  /*3370*/  IADD3 R67, P0, R62, 0x600, RZ ;  /* 0x000006003e437810 */ /* 0x002fe20007f1e0ff */
[----:B------:R1:W-:Y:S01]  /*3380*/  STL [R1+0x14c], R80 ;  /* 0x00014c5001007387 */ /* 0x0003e20000100800 */
[----:B------:R-:W-:Y:S02]  /*3390*/  IADD3.X R66, RZ, R65, RZ, P1, !PT ;  /* 0x00000041ff427210 */ /* 0x000fe40000ffe4ff */
[----:B------:R-:W-:Y:S01]  /*33a0*/  IADD3 R65, P1, R60, 0x600, RZ ;  /* 0x000006003c417810 */ /* 0x000fe20007f3e0ff */
[----:B------:R2:W-:Y:S01]  /*33b0*/  LDGSTS.E.BYPASS.128 [R134+0x38000], [R58.64+0x400] ;  /* 0x380004003a867fae */ /* 0x0005e2000b901c48 */
[----:B------:R-:W-:-:S02]  /*33c0*/  IADD3.X R64, RZ, R63, RZ, P0, !PT ;  /* 0x0000003fff407210 */ /* 0x000fc400007fe4ff */
[----:B---3--:R-:W-:Y:S01]  /*33d0*/  IADD3 R63, P0, R58, 0x600, RZ ;  /* 0x000006003a3f7810 */ /* 0x008fe20007f1e0ff */
[----:B------:R-:W-:Y:S01]  /*33e0*/  STL [R1+0x160], R79 ;  /* 0x0001604f01007387 */ /* 0x000fe20000100800 */
[----:B------:R-:W-:Y:S01]  /*33f0*/  IADD3.X R62, RZ, R61, RZ, P1, !PT ;  /* 0x0000003dff3e7210 */ /* 0x000fe20000ffe4ff */
[----:B-1----:R-:W-:Y:S01]  /*3400*/  CS2R R80, SRZ ;  /* 0x0000000000507805 */ /* 0x002fe2000001ff00 */
[----:B----4-:R-:W-:Y:S01]  /*3410*/  IADD3 R61, P1, R56, 0x600, RZ ;  /* 0x00000600383d7810 */ /* 0x010fe20007f3e0ff */
[----:B------:R-:W-:Y:S01]  /*3420*/  STL [R1+0x154], R78 ;  /* 0x0001544e01007387 */ /* 0x000fe20000100800 */
[----:B------:R-:W-:Y:S02]  /*3430*/  IADD3.X R60, RZ, R59, RZ, P0, !PT ;  /* 0x0000003bff3c7210 */ /* 0x000fe400007fe4ff */
[----:B--2---:R-:W-:Y:S01]  /*3440*/  IADD3 R59, P0, R54, 0x600, RZ ;  /* 0x00000600363b7810 */ /* 0x004fe20007f1e0ff */
[----:B------:R-:W-:Y:S01]  /*3450*/  STL [R1+0x168], R77 ;  /* 0x0001684d01007387 */ /* 0x000fe20000100800 */
[----:B------:R-:W-:-:S03]  /*3460*/  IADD3.X R58, RZ, R57, RZ, P1, !PT ;  /* 0x00000039ff3a7210 */ /* 0x000fc60000ffe4ff */
[----:B------:R-:W-:Y:S04]  /*3470*/  STL [R1+0x15c], R76 ;  /* 0x00015c4c01007387 */ /* 0x000fe80000100800 */
[----:B------:R1:W-:Y:S04]  /*3480*/  LDGSTS.E.BYPASS.128 [R133+0x38000], [R56.64+0x400] ;  /* 0x3800040038857fae */ /* 0x0003e8000b901c48 */
[----:B------:R-:W-:Y:S04]  /*3490*/  STL [R1+0x170], R75 ;  /* 0x0001704b01007387 */ /* 0x000fe80000100800 */
[----:B------:R2:W-:Y:S01]  /*34a0*/  LDGSTS.E.BYPASS.128 [R132+0x38000], [R54.64+0x400] ;  /* 0x3800040036847fae */ /* 0x0005e2000b901c48 */
[----:B-1----:R-:W-:-:S03]  /*34b0*/  IADD3 R57, P1, R52, 0x600, RZ ;  /* 0x0000060034397810 */ /* 0x002fc60007f3e0ff */
[----:B------:R-:W-:Y:S01]  /*34c0*/  STL [R1+0x164], R74 ;  /* 0x0001644a01007387 */ /* 0x000fe20000100800 */
[----:B------:R-:W-:-:S03]  /*34d0*/  IADD3.X R56, RZ, R55, RZ, P0, !PT ;  /* 0x00000037ff387210 */ /* 0x000fc600007fe4ff */
[----:B------:R-:W-:Y:S01]  /*34e0*/  STL [R1+0x178], R73 ;  /* 0x0001784901007387 */ /* 0x000fe20000100800 */
[----:B--2---:R-:W-:-:S03]  /*34f0*/  IADD3 R55, P0, R50, 0x600, RZ ;  /* 0x0000060032377810 */ /* 0x004fc60007f1e0ff */
[----:B------:R-:W-:Y:S01]  /*3500*/  STL [R1+0x16c], R72 ;  /* 0x00016c4801007387 */ /* 0x000fe20000100800 */
[----:B------:R-:W-:-:S03]  /*3510*/  IADD3.X R54, RZ, R53, RZ, P1, !PT ;  /* 0x00000035ff367210 */ /* 0x000fc60000ffe4ff */
[----:B------:R-:W-:Y:S04]  /*3520*/  STL [R1+0x180], R71 ;  /* 0x0001804701007387 */ /* 0x000fe80000100800 */
[----:B------:R1:W-:Y:S04]  /*3530*/  LDGSTS.E.BYPASS.128 [R131+0x38000], [R52.64+0x400] ;  /* 0x3800040034837fae */ /* 0x0003e8000b901c48 */
[----:B------:R2:W-:Y:S04]  /*3540*/  STL [R1+0x174], R70 ;  /* 0x0001744601007387 */ /* 0x0005e80000100800 */
[----:B------:R3:W-:Y:S01]  /*3550*/  LDGSTS.E.BYPASS.128 [R130+0x38000], [R50.64+0x400] ;  /* 0x3800040032827fae */ /* 0x0007e2000b901c48 */
[----:B-1----:R-:W-:-:S03]  /*3560*/  IADD3 R53, P1, R48, 0x600, RZ ;  /* 0x0000060030357810 */ /* 0x002fc60007f3e0ff */
[----:B------:R-:W-:Y:S01]  /*3570*/  STL [R1+0x188], R69 ;  /* 0x0001884501007387 */ /* 0x000fe20000100800 */
[----:B------:R-:W-:Y:S01]  /*3580*/  IADD3.X R52, RZ, R51, RZ, P0, !PT ;  /* 0x00000033ff347210 */ /* 0x000fe200007fe4ff */
[----:B--2---:R-:W-:Y:S02]  /*3590*/  CS2R R70, SRZ ;  /* 0x0000000000467805 */ /* 0x004fe4000001ff00 */
[----:B------:R1:W-:Y:S01]  /*35a0*/  STL [R1+0x17c], R68 ;  /* 0x00017c4401007387 */ /* 0x0003e20000100800 */
[----:B---3--:R-:W-:-:S03]  /*35b0*/  IADD3 R51, P0, R46, 0x600, RZ ;  /* 0x000006002e337810 */ /* 0x008fc60007f1e0ff */
[----:B------:R2:W-:Y:S01]  /*35c0*/  LDGSTS.E.BYPASS.128 [R129+0x38000], [R48.64+0x400] ;  /* 0x3800040030817fae */ /* 0x0005e2000b901c48 */
[----:B------:R-:W-:-:S03]  /*35d0*/  IADD3.X R50, RZ, R49, RZ, P1, !PT ;  /* 0x00000031ff327210 */ /* 0x000fc60000ffe4ff */
[----:B------:R-:W-:Y:S01]  /*35e0*/  STL [R1+0x190], R67 ;  /* 0x0001904301007387 */ /* 0x000fe20000100800 */
[----:B-1----:R-:W-:-:S03]  /*35f0*/  CS2R R68, SRZ ;  /* 0x0000000000447805 */ /* 0x002fc6000001ff00 */
[----:B------:R1:W-:Y:S04]  /*3600*/  LDGSTS.E.BYPASS.128 [R128+0x38000], [R46.64+0x400] ;  /* 0x380004002e807fae */ /* 0x0003e8000b901c48 */
[----:B------:R-:W-:Y:S01]  /*3610*/  STL [R1+0x184], R66 ;  /* 0x0001844201007387 */ /* 0x000fe20000100800 */
[----:B--2---:R-:W-:Y:S02]  /*3620*/  IADD3 R49, P1, R44, 0x600, RZ ;  /* 0x000006002c317810 */ /* 0x004fe40007f3e0ff */
[----:B------:R-:W-:Y:S01]  /*3630*/  IADD3.X R48, RZ, R47, RZ, P0, !PT ;  /* 0x0000002fff307210 */ /* 0x000fe200007fe4ff */
[----:B------:R2:W-:Y:S04]  /*3640*/  LDGSTS.E.BYPASS.128 [R127+0x38000], [R44.64+0x400] ;  /* 0x380004002c7f7fae */ /* 0x0005e8000b901c48 */
[----:B------:R-:W-:Y:S01]  /*3650*/  STL [R1+0x198], R65 ;  /* 0x0001984101007387 */ /* 0x000fe20000100800 */
[----:B-1----:R-:W-:-:S02]  /*3660*/  IADD3 R47, P0, R42, 0x600, RZ ;  /* 0x000006002a2f7810 */ /* 0x002fc40007f1e0ff */
[----:B------:R-:W-:Y:S01]  /*3670*/  IADD3.X R46, RZ, R45, RZ, P1, !PT ;  /* 0x0000002dff2e7210 */ /* 0x000fe20000ffe4ff */
        /* <DEDUP_REMOVED lines=9> */
[----:B------:R3:W-:Y:S01]  /*3710*/  STL [R1+0x194], R62 ;  /* 0x0001943e01007387 */ /* 0x0007e20000100800 */
[----:B--2---:R-:W-:Y:S02]  /*3720*/  IADD3 R41, P1, R36, 0x600, RZ ;  /* 0x0000060024297810 */ /* 0x004fe40007f3e0ff */
[----:B------:R-:W-:Y:S01]  /*3730*/  IADD3.X R40, RZ, R39, RZ, P0, !PT ;  /* 0x00000027ff287210 */ /* 0x000fe200007fe4ff */
[----:B------:R2:W-:Y:S04]  /*3740*/  LDGSTS.E.BYPASS.128 [R123+0x38000], [R36.64+0x400] ;  /* 0x38000400247b7fae */ /* 0x0005e8000b901c48 */
[----:B------:R-:W-:Y:S01]  /*3750*/  STL [R1+0x1a8], R61 ;  /* 0x0001a83d01007387 */ /* 0x000fe20000100800 */
[----:B-1----:R-:W-:Y:S01]  /*3760*/  IADD3 R39, P0, R34, 0x600, RZ ;  /* 0x0000060022277810 */ /* 0x002fe20007f1e0ff */
[----:B---3--:R-:W-:Y:S01]  /*3770*/  CS2R R62, SRZ ;  /* 0x00000000003e7805 */ /* 0x008fe2000001ff00 */
[----:B------:R-:W-:Y:S01]  /*3780*/  IADD3.X R38, RZ, R37, RZ, P1, !PT ;  /* 0x00000025ff267210 */ /* 0x000fe20000ffe4ff */
[----:B------:R1:W-:Y:S04]  /*3790*/  LDGSTS.E.BYPASS.128 [R122+0x38000], [R34.64+0x400] ;  /* 0x38000400227a7fae */ /* 0x0003e8000b901c48 */
[----:B------:R3:W-:Y:S01]  /*37a0*/  STL [R1+0x19c], R60 ;  /* 0x00019c3c01007387 */ /* 0x0007e20000100800 */
[----:B--2---:R-:W-:-:S02]  /*37b0*/  IADD3 R37, P1, R32, 0x600, RZ ;  /* 0x0000060020257810 */ /* 0x004fc40007f3e0ff */
        /* <DEDUP_REMOVED lines=25> */
[----:B------:R-:W-:Y:S01]  /*3950*/  STL [R1+0x1b4], R54 ;  /* 0x0001b43601007387 */ /* 0x000fe20000100800 */
[----:B--2---:R-:W-:-:S02]  /*3960*/  IADD3 R25, P1, R20, 0x600, RZ ;  /* 0x0000060014197810 */ /* 0x004fc40007f3e0ff */
[----:B------:R-:W-:Y:S01]  /*3970*/  IADD3.X R24, RZ, R23, RZ, P0, !PT ;  /* 0x00000017ff187210 */ /* 0x000fe200007fe4ff */
[----:B------:R2:W-:Y:S04]  /*3980*/  LDGSTS.E.BYPASS.128 [R115+0x38000], [R20.64+0x400] ;  /* 0x3800040014737fae */ /* 0x0005e8000b901c48 */
[----:B------:R-:W-:Y:S01]  /*3990*/  STL [R1+0x1c8], R53 ;  /* 0x0001c83501007387 */ /* 0x000fe20000100800 */
[----:B-1----:R-:W-:Y:S02]  /*39a0*/  IADD3 R23, P0, R18, 0x600, RZ ;  /* 0x0000060012177810 */ /* 0x002fe40007f1e0ff */
        /* <DEDUP_REMOVED lines=36> */
[----:B------:R1:W-:Y:S01]  /*3bf0*/  LDGSTS.E.BYPASS.128 [R100+0x38000], [R2.64+0x400] ;  /* 0x3800040002647fae */ /* 0x0003e2000b901c48 */
[----:B------:R-:W-:-:S03]  /*3c00*/  UMOV UR8, 0x18000 ;  /* 0x0001800000087882 */ /* 0x000fc60000000000 */
[----:B------:R3:W-:Y:S01]  /*3c10*/  STL [R1+0x1dc], R44 ;  /* 0x0001dc2c01007387 */ /* 0x0007e20000100800 */
[----:B--2---:R-:W-:-:S03]  /*3c20*/  IADD3.X R4, RZ, R3, RZ, P0, !PT ;  /* 0x00000003ff047210 */ /* 0x004fc600007fe4ff */
[----:B------:R-:W0:Y:S04]  /*3c30*/  LDGDEPBAR ;  /* 0x00000000000079af */ /* 0x000e280000000000 */
[----:B------:R-:W-:Y:S01]  /*3c40*/  STL [R1+0x1f0], R43 ;  /* 0x0001f02b01007387 */ /* 0x000fe20000100800 */
[----:B-1----:R-:W-:Y:S01]  /*3c50*/  MOV R2, 0xffffff80 ;  /* 0xffffff8000027802 */ /* 0x002fe20000000f00 */
[----:B---3--:R-:W-:Y:S01]  /*3c60*/  CS2R R44, SRZ ;  /* 0x00000000002c7805 */ /* 0x008fe2000001ff00 */
[----:B------:R-:W-:Y:S01]  /*3c70*/  MOV R3, 0x2 ;  /* 0x0000000200037802 */ /* 0x000fe20000000f00 */
[----:B------:R-:W-:Y:S04]  /*3c80*/  STL [R1+0x1e4], R42 ;  /* 0x0001e42a01007387 */ /* 0x000fe80000100800 */
[----:B------:R-:W-:Y:S04]  /*3c90*/  STL [R1+0x1f8], R41 ;  /* 0x0001f82901007387 */ /* 0x000fe80000100800 */
[----:B------:R-:W-:Y:S04]  /*3ca0*/  STL [R1+0x1ec], R40 ;  /* 0x0001ec2801007387 */ /* 0x000fe80000100800 */
[----:B------:R-:W-:Y:S04]  /*3cb0*/  STL [R1+0x200], R39 ;  /* 0x0002002701007387 */ /* 0x000fe80000100800 */
[----:B------:R1:W-:Y:S01]  /*3cc0*/  STL [R1+0x1f4], R38 ;  /* 0x0001f42601007387 */ /* 0x0003e20000100800 */
[----:B------:R-:W-:-:S04]  /*3cd0*/  DEPBAR.LE SB0, 0x4 ;  /* 0x000081000000791a */ /* 0x000fc80000000000 */
[----:B------:R-:W-:Y:S04]  /*3ce0*/  STL [R1+0x208], R37 ;  /* 0x0002082501007387 */ /* 0x000fe80000100800 */
[----:B------:R2:W-:Y:S01]  /*3cf0*/  STL [R1+0x1fc], R36 ;  /* 0x0001fc2401007387 */ /* 0x0005e20000100800 */
[----:B-1----:R-:W-:-:S03]  /*3d00*/  CS2R R38, SRZ ;  /* 0x0000000000267805 */ /* 0x002fc6000001ff00 */
[----:B------:R-:W-:Y:S04]  /*3d10*/  STL [R1+0x210], R35 ;  /* 0x0002102301007387 */ /* 0x000fe80000100800 */
[----:B------:R1:W-:Y:S01]  /*3d20*/  STL [R1+0x204], R34 ;  /* 0x0002042201007387 */ /* 0x0003e20000100800 */
[----:B--2---:R-:W-:-:S03]  /*3d30*/  CS2R R36, SRZ ;  /* 0x0000000000247805 */ /* 0x004fc6000001ff00 */
        /* <DEDUP_REMOVED lines=42> */
[----:B------:R2:W-:Y:S04]  /*3fe0*/  STL [R1+0x26c], R4 ;  /* 0x00026c0401007387 */ /* 0x0005e80000100800 */
[----:B------:R3:W-:Y:S01]  /*3ff0*/  STL [R1+0xbc], R2 ;  /* 0x0000bc0201007387 */ /* 0x0007e20000100800 */
[----:B-1----:R-:W-:Y:S01]  /*4000*/  CS2R R6, SRZ ;  /* 0x0000000000067805 */ /* 0x002fe2000001ff00 */
[----:B--2---:R-:W-:Y:S01]  /*4010*/  CS2R R4, SRZ ;  /* 0x0000000000047805 */ /* 0x004fe2000001ff00 */
[----:B---3--:R-:W-:-:S04]  /*4020*/  SHF.L.U32 R2, R0, 0x4, RZ ;  /* 0x0000000400027819 */ /* 0x008fc800000006ff */
[----:B------:R-:W-:Y:S01]  /*4030*/  LOP3.LUT R2, R2, 0x1e00, RZ, 0xc0, !PT ;  /* 0x00001e0002027812 */ /* 0x000fe200078ec0ff */
[----:B------:R-:W-:Y:S06]  /*4040*/  BAR.SYNC 0x0 ;  /* 0x0000000000007b1d */ /* 0x000fec0000000000 */
.L_x_1:
[----:B------:R-:W1:Y:S04]  /*4050*/  S2R R0, SR_TID.X ;  /* 0x0000000000007919 */ /* 0x000e680000002100 */
[----:B------:R-:W-:Y:S04]  /*4060*/  LDS.128 R92, [R2.X4+UR5] ;  /* 0x00000005025c7984 */ /* 0x000fe80008004c00 */
[----:B------:R-:W-:Y:S04]  /*4070*/  LDS.128 R88, [R2.X4+UR5+0x200] ;  /* 0x0002000502587984 */ /* 0x000fe80008004c00 */
[----:B------:R-:W-:Y:S04]  /*4080*/  LDS.128 R84, [R2.X4+UR5+0x400] ;  /* 0x0004000502547984 */ /* 0x000fe80008004c00 */
[----:B------:R-:W-:Y:S04]  /*4090*/  LDS.128 R72, [R2.X4+UR5+0x600] ;  /* 0x0006000502487984 */ /* 0x000fe80008004c00 */
[----:B------:R-:W-:Y:S01]  /*40a0*/  LDS.128 R120, [R2.X4+UR5+0x2000] ;  /* 0x0020000502787984 */ /* 0x000fe20008004c00 */
[----:B-1----:R-:W-:-:S03]  /*40b0*/  SHF.L.U32 R0, R0, 0x2, RZ ;  /* 0x0000000200007819 */ /* 0x002fc600000006ff */
[----:B------:R-:W-:Y:S01]  /*40c0*/  LDS.128 R112, [R2.X4+UR5+0x2600] ;  /* 0x0026000502707984 */ /* 0x000fe20008004c00 */
[----:B------:R-:W-:-:S03]  /*40d0*/  LOP3.LUT R0, R0, 0x7c, RZ, 0xc0, !PT ;  /* 0x0000007c00007812 */ /* 0x000fc600078ec0ff */
[----:B------:R-:W-:Y:S01]  /*40e0*/  LDS.128 R116, [R2.X4+UR5+0x6400] ;  /* 0x0064000502747984 */ /* 0x000fe20008004c00 */
[----:B------:R-:W-:-:S03]  /*40f0*/  LEA R76, R0, UR8, 0x9 ;  /* 0x00000008004c7c11 */ /* 0x000fc6000f8e48ff */
[----:B------:R-:W-:Y:S04]  /*4100*/  LDS.128 R136, [R2.X4+UR5+0x4540] ;  /* 0x0045400502887984 */ /* 0x000fe80008004c00 */
[----:B------:R-:W1:Y:S04]  /*4110*/  LDS.128 R40, [R76+0x200] ;  /* 0x000200004c287984 */ /* 0x000e680000000c00 */
[----:B------:R-:W2:Y:S04]  /*4120*/  LDS.128 R108, [R76] ;  /* 0x000000004c6c7984 */ /* 0x000ea80000000c00 */
[----:B------:R-:W3:Y:S04]  /*4130*/  LDS.128 R64, [R76+0x400] ;  /* 0x000400004c407984 */ /* 0x000ee80000000c00 */
[----:B------:R-:W4:Y:S04]  /*4140*/  LDS.128 R52, [R76+0x600] ;  /* 0x000600004c347984 */ /* 0x000f280000000c00 */
[----:B------:R-:W-:Y:S04]  /*4150*/  LDS.128 R100, [R76+0x10] ;  /* 0x000010004c647984 */ /* 0x000fe80000000c00 */
[----:B------:R-:W-:Y:S04]  /*4160*/  LDS.128 R172, [R76+0x7d0] ;  /* 0x0007d0004cac7984 */ /* 0x000fe80000000c00 */
[----:B------:R-:W-:Y:S04]  /*4170*/  LDS.128 R168, [R76+0x5d0] ;  /* 0x0005d0004ca87984 */ /* 0x000fe80000000c00 */
[----:B------:R-:W-:Y:S04]  /*4180*/  LDS.128 R196, [R2.X4+UR5+0x41d0] ;  /* 0x0041d00502c47984 */ /* 0x000fe80008004c00 */
[----:B------:R-:W-:Y:S04]  /*4190*/  LDS.128 R200, [R2.X4+UR5+0x43d0] ;  /* 0x0043d00502c87984 */ /* 0x000fe80008004c00 */
[----:B------:R-:W-:Y:S01]  /*41a0*/  LDS.128 R204, [R2.X4+UR5+0x45d0] ;  /* 0x0045d00502cc7984 */ /* 0x000fe20008004c00 */
[-C--:B-1----:R-:W-:Y:S01]  /*41b0*/  FFMA R0, R92, R40.reuse, R229 ;  /* 0x000000285c007223 */ /* 0x082fe200000000e5 */
[----:B------:R-:W-:-:S02]  /*41c0*/  FFMA R5, R116, R40, R5 ;  /* 0x0000002874057223 */ /* 0x000fc40000000005 */
[----:B------:R-:W-:Y:S01]  /*41d0*/  LDS.128 R208, [R2.X4+UR5+0x47d0] ;  /* 0x0047d00502d07984 */ /* 0x000fe20008004c00 */
[-C--:B--2---:R-:W-:Y:S01]  /*41e0*/  FFMA R228, R92, R108.reuse, R228 ;  /* 0x0000006c5ce47223 */ /* 0x084fe200000000e4 */
[C---:B------:R-:W-:Y:S01]  /*41f0*/  FFMA R79, R93.reuse, R41, R0 ;  /* 0x000000295d4f7223 */ /* 0x040fe20000000000 */
[-C--:B------:R-:W-:Y:S01]  /*4200*/  FFMA R16, R88, R108.reuse, R16 ;  /* 0x0000006c58107223 */ /* 0x080fe20000000010 */
[----:B------:R-:W-:Y:S01]  /*4210*/  FFMA R20, R84, R108, R20 ;  /* 0x0000006c54147223 */ /* 0x000fe20000000014 */
[C---:B------:R-:W-:Y:S01]  /*4220*/  FFMA R97, R93.reuse, R109, R228 ;  /* 0x0000006d5d617223 */ /* 0x040fe200000000e4 */
[----:B---3--:R-:W-:Y:S01]  /*4230*/  FFMA R230, R92, R64, R230 ;  /* 0x000000405ce67223 */ /* 0x008fe200000000e6 */
[----:B------:R-:W-:Y:S01]  /*4240*/  FFMA R0, R94, R42, R79 ;  /* 0x0000002a5e007223 */ /* 0x000fe2000000004f */
[----:B------:R-:W-:Y:S01]  /*4250*/  FFMA R18, R88, R64, R18 ;  /* 0x0000004058127223 */ /* 0x000fe20000000012 */
[----:B------:R-:W-:Y:S01]  /*4260*/  FFMA R78, R94, R110, R97 ;  /* 0x0000006e5e4e7223 */ /* 0x000fe20000000061 */
[----:B------:R-:W-:Y:S01]  /*4270*/  FFMA R77, R93, R65, R230 ;  /* 0x000000415d4d7223 */ /* 0x000fe200000000e6 */
[C---:B------:R-:W-:Y:S01]  /*4280*/  FFMA R97, R95.reuse, R43, R0 ;  /* 0x0000002b5f617223 */ /* 0x040fe20000000000 */
[-C--:B----4-:R-:W-:Y:S01]  /*4290*/  FFMA R92, R92, R52.reuse, R231 ;  /* 0x000000345c5c7223 */ /* 0x090fe200000000e7 */
[----:B------:R-:W-:Y:S01]  /*42a0*/  FFMA R99, R95, R111, R78 ;  /* 0x0000006f5f637223 */ /* 0x000fe2000000004e */
[C---:B------:R-:W-:Y:S01]  /*42b0*/  FFMA R78, R88.reuse, R52, R19 ;  /* 0x00000034584e7223 */ /* 0x040fe20000000013 */
[----:B------:R-:W-:Y:S01]  /*42c0*/  FFMA R0, R88, R40, R17 ;  /* 0x0000002858007223 */ /* 0x000fe20000000011 */
[C---:B------:R-:W-:Y:S01]  /*42d0*/  FFMA R98, R94.reuse, R66, R77 ;  /* 0x000000425e627223 */ /* 0x040fe2000000004d */
[----:B------:R-:W-:Y:S01]  /*42e0*/  FFMA R93, R93, R53, R92 ;  /* 0x000000355d5d7223 */ /* 0x000fe2000000005c */
[C---:B------:R-:W-:Y:S01]  /*42f0*/  FFMA R17, R89.reuse, R65, R18 ;  /* 0x0000004159117223 */ /* 0x040fe20000000012 */
[C---:B------:R-:W-:Y:S01]  /*4300*/  FFMA R19, R89.reuse, R53, R78 ;  /* 0x0000003559137223 */ /* 0x040fe2000000004e */
[C---:B------:R-:W-:Y:S01]  /*4310*/  FFMA R77, R89.reuse, R41, R0 ;  /* 0x00000029594d7223 */ /* 0x040fe20000000000 */
[----:B------:R-:W-:Y:S01]  /*4320*/  FFMA R89, R89, R109, R16 ;  /* 0x0000006d59597223 */ /* 0x000fe20000000010 */
[-C--:B------:R-:W-:Y:S01]  /*4330*/  FFMA R94, R94, R54.reuse, R93 ;  /* 0x000000365e5e7223 */ /* 0x080fe2000000005d */
[C---:B------:R-:W-:Y:S01]  /*4340*/  FFMA R16, R90.reuse, R54, R19 ;  /* 0x000000365a107223 */ /* 0x040fe20000000013 */
[C---:B------:R-:W-:Y:S01]  /*4350*/  FFMA R98, R95.reuse, R67, R98 ;  /* 0x000000435f627223 */ /* 0x040fe20000000062 */
[----:B------:R-:W-:Y:S01]  /*4360*/  FFMA R0, R90, R110, R89 ;  /* 0x0000006e5a007223 */ /* 0x000fe20000000059 */
[-C--:B------:R-:W-:Y:S01]  /*4370*/  FFMA R125, R95, R55.reuse, R94 ;  /* 0x000000375f7d7223 */ /* 0x080fe2000000005e */
[C---:B------:R-:W-:Y:S01]  /*4380*/  FFMA R93, R91.reuse, R55, R16 ;  /* 0x000000375b5d7223 */ /* 0x040fe20000000010 */
[C---:B------:R-:W-:Y:S01]  /*4390*/  FFMA R22, R84.reuse, R64, R22 ;  /* 0x0000004054167223 */ /* 0x040fe20000000016 */
        /* <DEDUP_REMOVED lines=9> */
[C---:B------:R-:W-:Y:S01]  /*4430*/  FFMA R94, R91.reuse, R67, R94 ;  /* 0x000000435b5e7223 */ /* 0x040fe2000000005e */
[----:B------:R-:W1:Y:S01]  /*4440*/  LDS.128 R20, [R2.X4+UR5+0x2200] ;  /* 0x0022000502147984 */ /* 0x000e620008004c00 */
[C---:B------:R-:W-:Y:S01]  /*4450*/  FFMA R16, R86.reuse, R54, R19 ;  /* 0x0000003656107223 */ /* 0x040fe20000000013 */
[----:B------:R-:W-:Y:S01]  /*4460*/  FFMA R0, R86, R110, R85 ;  /* 0x0000006e56007223 */ /* 0x000fe20000000055 */
[----:B------:R-:W-:Y:S01]  /*4470*/  FFMA R96, R91, R43, R96 ;  /* 0x0000002b5b607223 */ /* 0x000fe20000000060 */
[C---:B------:R-:W-:Y:S01]  /*4480*/  FFMA R30, R72.reuse, R64, R30 ;  /* 0x00000040481e7223 */ /* 0x040fe2000000001e */
[C---:B------:R-:W-:Y:S01]  /*4490*/  FFMA R89, R87.reuse, R55, R16 ;  /* 0x0000003757597223 */ /* 0x040fe20000000010 */
[----:B------:R-:W-:Y:S01]  /*44a0*/  FFMA R91, R87, R111, R0 ;  /* 0x0000006f575b7223 */ /* 0x000fe20000000000 */
[C---:B------:R-:W-:Y:S01]  /*44b0*/  FFMA R16, R72.reuse, R52, R31 ;  /* 0x0000003448107223 */ /* 0x040fe2000000001f */
        /* <DEDUP_REMOVED lines=8> */
[----:B------:R-:W-:Y:S01]  /*4540*/  FFMA R0, R74, R66, R17 ;  /* 0x000000424a007223 */ /* 0x000fe20000000011 */
[----:B------:R-:W2:Y:S01]  /*4550*/  LDS.128 R28, [R2.X4+UR5+0x2400] ;  /* 0x00240005021c7984 */ /* 0x000ea20008004c00 */
[C---:B------:R-:W-:Y:S01]  /*4560*/  FFMA R90, R87.reuse, R67, R90 ;  /* 0x00000043575a7223 */ /* 0x040fe2000000005a */
[----:B------:R-:W-:Y:S01]  /*4570*/  FFMA R92, R87, R43, R92 ;  /* 0x0000002b575c7223 */ /* 0x000fe2000000005c */
[----:B------:R-:W-:Y:S01]  /*4580*/  FFMA R87, R75, R67, R0 ;  /* 0x000000434b577223 */ /* 0x000fe20000000000 */
[C---:B------:R-:W-:Y:S01]  /*4590*/  FFMA R34, R120.reuse, R64, R34 ;  /* 0x0000004078227223 */ /* 0x040fe20000000022 */
[C---:B------:R-:W-:Y:S01]  /*45a0*/  FFMA R16, R120.reuse, R52, R35 ;  /* 0x0000003478107223 */ /* 0x040fe20000000023 */
[C---:B------:R-:W-:Y:S01]  /*45b0*/  FFMA R0, R120.reuse, R40, R33 ;  /* 0x0000002878007223 */ /* 0x040fe20000000021 */
[----:B------:R-:W-:Y:S01]  /*45c0*/  FFMA R32, R120, R108, R32 ;  /* 0x0000006c78207223 */ /* 0x000fe20000000020 */
[----:B------:R-:W-:Y:S01]  /*45d0*/  FFMA R86, R74, R54, R19 ;  /* 0x000000364a567223 */ /* 0x000fe20000000013 */
[C---:B------:R-:W-:Y:S01]  /*45e0*/  FFMA R17, R121.reuse, R65, R34 ;  /* 0x0000004179117223 */ /* 0x040fe20000000022 */
[C---:B------:R-:W-:Y:S01]  /*45f0*/  FFMA R19, R121.reuse, R53, R16 ;  /* 0x0000003579137223 */ /* 0x040fe20000000010 */
[C---:B------:R-:W-:Y:S01]  /*4600*/  FFMA R33, R121.reuse, R41, R0 ;  /* 0x0000002979217223 */ /* 0x040fe20000000000 */
[----:B------:R-:W-:Y:S01]  /*4610*/  FFMA R121, R121, R109, R32 ;  /* 0x0000006d79797223 */ /* 0x000fe20000000020 */
[C---:B------:R-:W-:Y:S01]  /*4620*/  FFMA R18, R122.reuse, R66, R17 ;  /* 0x000000427a127223 */ /* 0x040fe20000000011 */
[C---:B------:R-:W-:Y:S01]  /*4630*/  FFMA R84, R122.reuse, R54, R19 ;  /* 0x000000367a547223 */ /* 0x040fe20000000013 */
[C---:B------:R-:W-:Y:S01]  /*4640*/  FFMA R0, R122.reuse, R42, R33 ;  /* 0x0000002a7a007223 */ /* 0x040fe20000000021 */
[-C--:B------:R-:W-:Y:S01]  /*4650*/  FFMA R16, R122, R110.reuse, R121 ;  /* 0x0000006e7a107223 */ /* 0x080fe20000000079 */
[C---:B------:R-:W-:Y:S01]  /*4660*/  FFMA R85, R123.reuse, R67, R18 ;  /* 0x000000437b557223 */ /* 0x040fe20000000012 */
[C---:B------:R-:W-:Y:S01]  /*4670*/  FFMA R84, R123.reuse, R55, R84 ;  /* 0x000000377b547223 */ /* 0x040fe20000000054 */
[C---:B------:R-:W-:Y:S01]  /*4680*/  FFMA R88, R74.reuse, R110, R73 ;  /* 0x0000006e4a587223 */ /* 0x040fe20000000049 */
[C---:B------:R-:W-:Y:S01]  /*4690*/  FFMA R122, R123.reuse, R111, R16 ;  /* 0x0000006f7b7a7223 */ /* 0x040fe20000000010 */
[----:B------:R-:W-:Y:S01]  /*46a0*/  FFMA R123, R123, R43, R0 ;  /* 0x0000002b7b7b7223 */ /* 0x000fe20000000000 */
[----:B------:R-:W-:Y:S01]  /*46b0*/  FFMA R124, R74, R42, R77 ;  /* 0x0000002a4a7c7223 */ /* 0x000fe2000000004d */
[C---:B-1----:R-:W-:Y:S01]  /*46c0*/  FFMA R16, R20.reuse, R52, R39 ;  /* 0x0000003414107223 */ /* 0x042fe20000000027 */
[C---:B------:R-:W-:Y:S01]  /*46d0*/  FFMA R38, R20.reuse, R64, R38 ;  /* 0x0000004014267223 */ /* 0x040fe20000000026 */
[C---:B------:R-:W-:Y:S01]  /*46e0*/  FFMA R0, R20.reuse, R40, R37 ;  /* 0x0000002814007223 */ /* 0x040fe20000000025 */
[----:B------:R-:W-:Y:S01]  /*46f0*/  FFMA R20, R20, R108, R36 ;  /* 0x0000006c14147223 */ /* 0x000fe20000000024 */
[C---:B------:R-:W-:Y:S01]  /*4700*/  FFMA R35, R21.reuse, R53, R16 ;  /* 0x0000003515237223 */ /* 0x040fe20000000010 */
[C---:B------:R-:W-:Y:S01]  /*4710*/  FFMA R33, R21.reuse, R65, R38 ;  /* 0x0000004115217223 */ /* 0x040fe20000000026 */
[----:B------:R-:W1:Y:S01]  /*4720*/  LDS.128 R16, [R2.X4+UR5+0x4000] ;  /* 0x0040000502107984 */ /* 0x000e620008004c00 */
        /* <DEDUP_REMOVED lines=10> */
[C---:B--2---:R-:W-:Y:S01]  /*47d0*/  FFMA R20, R28.reuse, R52, R51 ;  /* 0x000000341c147223 */ /* 0x044fe20000000033 */
[----:B------:R-:W-:Y:S01]  /*47e0*/  FFMA R121, R23, R43, R22 ;  /* 0x0000002b17797223 */ /* 0x000fe20000000016 */
[C---:B------:R-:W-:Y:S01]  /*47f0*/  FFMA R50, R28.reuse, R64, R50 ;  /* 0x000000401c327223 */ /* 0x040fe20000000032 */
[C---:B------:R-:W-:Y:S01]  /*4800*/  FFMA R0, R28.reuse, R40, R49 ;  /* 0x000000281c007223 */ /* 0x040fe20000000031 */
[C---:B------:R-:W-:Y:S01]  /*4810*/  FFMA R35, R29.reuse, R53, R20 ;  /* 0x000000351d237223 */ /* 0x040fe20000000014 */
[----:B------:R-:W-:Y:S01]  /*4820*/  FFMA R28, R28, R108, R48 ;  /* 0x0000006c1c1c7223 */ /* 0x000fe20000000030 */
[----:B------:R-:W2:Y:S01]  /*4830*/  LDS.128 R20, [R2.X4+UR5+0x4200] ;  /* 0x0042000502147984 */ /* 0x000ea20008004c00 */
[C---:B------:R-:W-:Y:S01]  /*4840*/  FFMA R33, R29.reuse, R65, R50 ;  /* 0x000000411d217223 */ /* 0x040fe20000000032 */
[C---:B------:R-:W-:Y:S01]  /*4850*/  FFMA R37, R29.reuse, R41, R0 ;  /* 0x000000291d257223 */ /* 0x040fe20000000000 */
        /* <DEDUP_REMOVED lines=9> */
[C---:B------:R-:W-:Y:S01]  /*48f0*/  FFMA R58, R112.reuse, R64, R58 ;  /* 0x00000040703a7223 */ /* 0x040fe2000000003a */
[C---:B------:R-:W-:Y:S01]  /*4900*/  FFMA R28, R112.reuse, R52, R59 ;  /* 0x00000034701c7223 */ /* 0x040fe2000000003b */
[C---:B------:R-:W-:Y:S01]  /*4910*/  FFMA R0, R112.reuse, R40, R57 ;  /* 0x0000002870007223 */ /* 0x040fe20000000039 */
[----:B------:R-:W3:Y:S01]  /*4920*/  LDS.128 R36, [R2.X4+UR5+0x4400] ;  /* 0x0044000502247984 */ /* 0x000ee20008004c00 */
        /* <DEDUP_REMOVED lines=13> */
[C---:B-1----:R-:W-:Y:S01]  /*4a00*/  FFMA R62, R16.reuse, R64, R62 ;  /* 0x00000040103e7223 */ /* 0x042fe2000000003e */
        /* <DEDUP_REMOVED lines=8> */
[----:B------:R-:W-:Y:S01]  /*4a90*/  FFMA R17, R17, R109, R16 ;  /* 0x0000006d11117223 */ /* 0x000fe20000000010 */
[----:B------:R-:W1:Y:S01]  /*4aa0*/  LDS.128 R48, [R2.X4+UR5+0x4600] ;  /* 0x0046000502307984 */ /* 0x000e620008004c00 */
[----:B------:R-:W-:Y:S01]  /*4ab0*/  FFMA R16, R18, R54, R31 ;  /* 0x0000003612107223 */ /* 0x000fe2000000001f */
[----:B--2---:R-:W-:Y:S01]  /*4ac0*/  FFMA R82, R20, R64, R82 ;  /* 0x0000004014527223 */ /* 0x004fe20000000052 */
[C---:B------:R-:W-:Y:S01]  /*4ad0*/  FFMA R0, R18.reuse, R110, R17 ;  /* 0x0000006e12007223 */ /* 0x040fe20000000011 */
[----:B------:R-:W-:Y:S01]  /*4ae0*/  FFMA R106, R18, R66, R29 ;  /* 0x00000042126a7223 */ /* 0x000fe2000000001d */
[C---:B------:R-:W-:Y:S01]  /*4af0*/  FFMA R105, R19.reuse, R55, R16 ;  /* 0x0000003713697223 */ /* 0x040fe20000000010 */
[C---:B------:R-:W-:Y:S01]  /*4b00*/  FFMA R16, R20.reuse, R52, R83 ;  /* 0x0000003414107223 */ /* 0x040fe20000000053 */
[----:B------:R-:W-:Y:S01]  /*4b10*/  FFMA R107, R19, R111, R0 ;  /* 0x0000006f136b7223 */ /* 0x000fe20000000000 */
[----:B------:R-:W-:Y:S01]  /*4b20*/  FFMA R0, R20, R40, R81 ;  /* 0x0000002814007223 */ /* 0x000fe20000000051 */
[----:B------:R-:W-:Y:S01]  /*4b30*/  FFMA R112, R18, R42, R33 ;  /* 0x0000002a12707223 */ /* 0x000fe20000000021 */
[----:B------:R-:W-:Y:S01]  /*4b40*/  FFMA R20, R20, R108, R80 ;  /* 0x0000006c14147223 */ /* 0x000fe20000000050 */
[C---:B------:R-:W-:Y:S01]  /*4b50*/  FFMA R31, R21.reuse, R53, R16 ;  /* 0x00000035151f7223 */ /* 0x040fe20000000010 */
[C---:B------:R-:W-:Y:S01]  /*4b60*/  FFMA R29, R21.reuse, R65, R82 ;  /* 0x00000041151d7223 */ /* 0x040fe20000000052 */
[----:B------:R-:W-:Y:S01]  /*4b70*/  FFMA R33, R21, R41, R0 ;  /* 0x0000002915217223 */ /* 0x000fe20000000000 */
[C---:B------:R-:W-:Y:S01]  /*4b80*/  FFMA R106, R19.reuse, R67, R106 ;  /* 0x00000043136a7223 */ /* 0x040fe2000000006a */
[----:B------:R-:W-:Y:S01]  /*4b90*/  FFMA R112, R19, R43, R112 ;  /* 0x0000002b13707223 */ /* 0x000fe20000000070 */
[----:B------:R-:W-:Y:S01]  /*4ba0*/  FFMA R21, R21, R109, R20 ;  /* 0x0000006d15157223 */ /* 0x000fe20000000014 */
[----:B------:R-:W2:Y:S01]  /*4bb0*/  LDS.128 R16, [R2.X4+UR5+0x6000] ;  /* 0x0060000502107984 */ /* 0x000ea20008004c00 */
[C---:B------:R-:W-:Y:S01]  /*4bc0*/  FFMA R20, R22.reuse, R54, R31 ;  /* 0x0000003616147223 */ /* 0x040fe2000000001f */
[C---:B------:R-:W-:Y:S01]  /*4bd0*/  FFMA R104, R22.reuse, R42, R33 ;  /* 0x0000002a16687223 */ /* 0x040fe20000000021 */
[C---:B------:R-:W-:Y:S01]  /*4be0*/  FFMA R34, R22.reuse, R66, R29 ;  /* 0x0000004216227223 */ /* 0x040fe2000000001d */
[----:B------:R-:W-:Y:S01]  /*4bf0*/  FFMA R0, R22, R110, R21 ;  /* 0x0000006e16007223 */ /* 0x000fe20000000015 */
[C---:B------:R-:W-:Y:S01]  /*4c00*/  FFMA R33, R23.reuse, R55, R20 ;  /* 0x0000003717217223 */ /* 0x040fe20000000014 */
[C---:B---3--:R-:W-:Y:S01]  /*4c10*/  FFMA R20, R36.reuse, R52, R47 ;  /* 0x0000003424147223 */ /* 0x048fe2000000002f */
[C---:B------:R-:W-:Y:S01]  /*4c20*/  FFMA R34, R23.reuse, R67, R34 ;  /* 0x0000004317227223 */ /* 0x040fe20000000022 */
[C---:B------:R-:W-:Y:S01]  /*4c30*/  FFMA R35, R23.reuse, R111, R0 ;  /* 0x0000006f17237223 */ /* 0x040fe20000000000 */
[----:B------:R-:W-:Y:S01]  /*4c40*/  FFMA R104, R23, R43, R104 ;  /* 0x0000002b17687223 */ /* 0x000fe20000000068 */
[C---:B------:R-:W-:Y:S01]  /*4c50*/  FFMA R31, R37.reuse, R53, R20 ;  /* 0x00000035251f7223 */ /* 0x040fe20000000014 */
[C---:B------:R-:W-:Y:S01]  /*4c60*/  FFMA R46, R36.reuse, R64, R46 ;  /* 0x00000040242e7223 */ /* 0x040fe2000000002e */
[----:B------:R-:W3:Y:S01]  /*4c70*/  LDS.128 R20, [R2.X4+UR5+0x6200] ;  /* 0x0062000502147984 */ /* 0x000ee20008004c00 */
[C---:B------:R-:W-:Y:S01]  /*4c80*/  FFMA R0, R36.reuse, R40, R45 ;  /* 0x0000002824007223 */ /* 0x040fe2000000002d */
[----:B------:R-:W-:Y:S01]  /*4c90*/  FFMA R36, R36, R108, R44 ;  /* 0x0000006c24247223 */ /* 0x000fe2000000002c */
[C---:B------:R-:W-:Y:S01]  /*4ca0*/  FFMA R29, R37.reuse, R65, R46 ;  /* 0x00000041251d7223 */ /* 0x040fe2000000002e */
[----:B------:R-:W-:Y:S01]  /*4cb0*/  LDS.128 R56, [R76+0x410] ;  /* 0x000410004c387984 */ /* 0x000fe20000000c00 */
[C---:B------:R-:W-:Y:S01]  /*4cc0*/  FFMA R45, R37.reuse, R41, R0 ;  /* 0x00000029252d7223 */ /* 0x040fe20000000000 */
[----:B------:R-:W-:Y:S01]  /*4cd0*/  FFMA R37, R37, R109, R36 ;  /* 0x0000006d25257223 */ /* 0x000fe20000000024 */
[C---:B------:R-:W-:Y:S01]  /*4ce0*/  FFMA R36, R38.reuse, R54, R31 ;  /* 0x0000003626247223 */ /* 0x040fe2000000001f */
[C---:B------:R-:W-:Y:S01]  /*4cf0*/  FFMA R30, R38.reuse, R66, R29 ;  /* 0x00000042261e7223 */ /* 0x040fe2000000001d */
[C---:B------:R-:W-:Y:S01]  /*4d00*/  FFMA R0, R38.reuse, R42, R45 ;  /* 0x0000002a26007223 */ /* 0x040fe2000000002d */
[----:B------:R-:W-:Y:S01]  /*4d10*/  FFMA R28, R38, R110, R37 ;  /* 0x0000006e261c7223 */ /* 0x000fe20000000025 */
[C---:B-1----:R-:W-:Y:S01]  /*4d20*/  FFMA R26, R48.reuse, R64, R26 ;  /* 0x00000040301a7223 */ /* 0x042fe2000000001a */
        /* <DEDUP_REMOVED lines=13> */
[----:B------:R-:W-:Y:S01]  /*4e00*/  FFMA R27, R51, R67, R0 ;  /* 0x00000043331b7223 */ /* 0x000fe20000000000 */
[C---:B------:R-:W-:Y:S01]  /*4e10*/  FFMA R32, R50.reuse, R110, R29 ;  /* 0x0000006e32207223 */ /* 0x040fe2000000001d */
[----:B------:R-:W-:Y:S01]  /*4e20*/  FFMA R50, R50, R42, R49 ;  /* 0x0000002a32327223 */ /* 0x000fe20000000031 */
[C---:B--2---:R-:W-:Y:S01]  /*4e30*/  FFMA R12, R16.reuse, R108, R12 ;  /* 0x0000006c100c7223 */ /* 0x044fe2000000000c */
        /* <DEDUP_REMOVED lines=8> */
[-C--:B------:R-:W-:Y:S01]  /*4ec0*/  FFMA R32, R51, R111.reuse, R32 ;  /* 0x0000006f33207223 */ /* 0x080fe20000000020 */
[----:B------:R-:W-:Y:S01]  /*4ed0*/  FFMA R26, R18, R54, R13 ;  /* 0x00000036121a7223 */ /* 0x000fe2000000000d */
[----:B------:R-:W1:Y:S01]  /*4ee0*/  LDS.128 R48, [R2.X4+UR5+0x6600] ;  /* 0x0066000502307984 */ /* 0x000e620008004c00 */
[C---:B---3--:R-:W-:Y:S01]  /*4ef0*/  FFMA R8, R20.reuse, R108, R8 ;  /* 0x0000006c14087223 */ /* 0x048fe20000000008 */
        /* <DEDUP_REMOVED lines=10> */
[----:B------:R-:W-:Y:S01]  /*4fa0*/  LDS.128 R44, [R76+0x210] ;  /* 0x000210004c2c7984 */ /* 0x000fe20000000c00 */
[----:B------:R-:W-:Y:S01]  /*4fb0*/  FFMA R15, R17, R65, R14 ;  /* 0x00000041110f7223 */ /* 0x000fe2000000000e */
[C---:B------:R-:W-:Y:S01]  /*4fc0*/  FFMA R12, R22.reuse, R42, R13 ;  /* 0x0000002a160c7223 */ /* 0x040fe2000000000d */
[----:B------:R-:W-:Y:S01]  /*4fd0*/  FFMA R21, R22, R54, R21 ;  /* 0x0000003616157223 */ /* 0x000fe20000000015 */
[----:B------:R-:W2:Y:S01]  /*4fe0*/  LDS.128 R8, [R2.X4+UR5+0x10] ;  /* 0x0000100502087984 */ /* 0x000ea20008004c00 */
[----:B------:R-:W-:Y:S01]  /*4ff0*/  FFMA R24, R18, R66, R15 ;  /* 0x0000004212187223 */ /* 0x000fe2000000000f */
[----:B------:R-:W-:Y:S01]  /*5000*/  FFMA R22, R23, R43, R12 ;  /* 0x0000002b17167223 */ /* 0x000fe2000000000c */
[----:B------:R-:W-:Y:S01]  /*5010*/  FFMA R17, R17, R41, R16 ;  /* 0x0000002911117223 */ /* 0x000fe20000000010 */
[----:B------:R-:W3:Y:S01]  /*5020*/  LDS.128 R60, [R76+0x610] ;  /* 0x000610004c3c7984 */ /* 0x000ee20000000c00 */
[C---:B------:R-:W-:Y:S01]  /*5030*/  FFMA R20, R23.reuse, R67, R20 ;  /* 0x0000004317147223 */ /* 0x040fe20000000014 */
[C---:B------:R-:W-:Y:S01]  /*5040*/  FFMA R21, R23.reuse, R55, R21 ;  /* 0x0000003717157223 */ /* 0x040fe20000000015 */
[----:B------:R-:W-:Y:S01]  /*5050*/  FFMA R23, R23, R111, R0 ;  /* 0x0000006f17177223 */ /* 0x000fe20000000000 */
[----:B------:R-:W4:Y:S01]  /*5060*/  LDS.128 R12, [R2.X4+UR5+0x210] ;  /* 0x00021005020c7984 */ /* 0x000f220008004c00 */
[----:B------:R-:W-:Y:S01]  /*5070*/  FFMA R0, R116, R52, R7 ;  /* 0x0000003474007223 */ /* 0x000fe20000000007 */
[----:B------:R-:W-:Y:S01]  /*5080*/  FFMA R28, R18, R42, R17 ;  /* 0x0000002a121c7223 */ /* 0x000fe20000000011 */
        /* <DEDUP_REMOVED lines=9> */
[----:B------:R-:W5:Y:S01]  /*5120*/  LDS.128 R16, [R2.X4+UR5+0x410] ;  /* 0x0004100502107984 */ /* 0x000f620008004c00 */
[C---:B------:R-:W-:Y:S01]  /*5130*/  FFMA R117, R118.reuse, R54, R0 ;  /* 0x0000003676757223 */ /* 0x040fe20000000000 */
[C---:B------:R-:W-:Y:S01]  /*5140*/  FFMA R116, R118.reuse, R66, R116 ;  /* 0x0000004276747223 */ /* 0x040fe20000000074 */
[----:B------:R-:W-:Y:S01]  /*5150*/  FFMA R0, R118, R42, R5 ;  /* 0x0000002a76007223 */ /* 0x000fe20000000005 */
[C---:B-1----:R-:W-:Y:S01]  /*5160*/  FFMA R40, R48.reuse, R40, R69 ;  /* 0x0000002830287223 */ /* 0x042fe20000000045 */
        /* <DEDUP_REMOVED lines=11> */
[----:B------:R-:W-:Y:S01]  /*5220*/  FFMA R49, R49, R109, R48 ;  /* 0x0000006d31317223 */ /* 0x000fe20000000030 */
[C---:B------:R-:W-:Y:S01]  /*5230*/  FFMA R42, R50.reuse, R42, R41 ;  /* 0x0000002a322a7223 */ /* 0x040fe20000000029 */
[C---:B------:R-:W-:Y:S01]  /*5240*/  FFMA R0, R50.reuse, R66, R65 ;  /* 0x0000004232007223 */ /* 0x040fe20000000041 */
[----:B------:R-:W-:Y:S01]  /*5250*/  FFMA R54, R50, R54, R53 ;  /* 0x0000003632367223 */ /* 0x000fe20000000035 */
[C---:B--2---:R-:W-:Y:S01]  /*5260*/  FFMA R6, R8.reuse, R44, R97 ;  /* 0x0000002c08067223 */ /* 0x044fe20000000061 */
[----:B------:R-:W-:Y:S01]  /*5270*/  FFMA R4, R8, R100, R99 ;  /* 0x0000006408047223 */ /* 0x000fe20000000063 */
[----:B------:R-:W-:Y:S01]  /*5280*/  FFMA R50, R50, R110, R49 ;  /* 0x0000006e32327223 */ /* 0x000fe20000000031 */
[----:B------:R-:W-:Y:S01]  /*5290*/  FFMA R110, R51, R43, R42 ;  /* 0x0000002b336e7223 */ /* 0x000fe2000000002a */
[C---:B------:R-:W-:Y:S01]  /*52a0*/  FFMA R98, R8.reuse, R56, R98 ;  /* 0x0000003808627223 */ /* 0x040fe20000000062 */
[C---:B------:R-:W-:Y:S01]  /*52b0*/  FFMA R41, R9.reuse, R45, R6 ;  /* 0x0000002d09297223 */ /* 0x040fe20000000006 */
[C---:B------:R-:W-:Y:S01]  /*52c0*/  FFMA R43, R9.reuse, R101, R4 ;  /* 0x00000065092b7223 */ /* 0x040fe20000000004 */
[----:B---3--:R-:W-:Y:S01]  /*52d0*/  FFMA R8, R8, R60, R125 ;  /* 0x0000003c08087223 */ /* 0x008fe2000000007d */
[----:B------:R-:W1:Y:S01]  /*52e0*/  LDS.128 R4, [R2.X4+UR5+0x610] ;  /* 0x0006100502047984 */ /* 0x000e620008004c00 */
[C---:B------:R-:W-:Y:S01]  /*52f0*/  FFMA R25, R9.reuse, R57, R98 ;  /* 0x0000003909197223 */ /* 0x040fe20000000062 */
[C---:B------:R-:W-:Y:S01]  /*5300*/  FFMA R40, R10.reuse, R102, R43 ;  /* 0x000000660a287223 */ /* 0x040fe2000000002b */
[----:B------:R-:W-:Y:S01]  /*5310*/  FFMA R9, R9, R61, R8 ;  /* 0x0000003d09097223 */ /* 0x000fe20000000008 */
[C---:B------:R-:W-:Y:S01]  /*5320*/  FFMA R8, R10.reuse, R46, R41 ;  /* 0x0000002e0a087223 */ /* 0x040fe20000000029 */
[----:B------:R-:W-:Y:S01]  /*5330*/  FFMA R98, R10, R58, R25 ;  /* 0x0000003a0a627223 */ /* 0x000fe20000000019 */
[----:B----4-:R-:W-:Y:S01]  /*5340*/  FFMA R94, R12, R56, R94 ;  /* 0x000000380c5e7223 */ /* 0x010fe2000000005e */
[----:B------:R-:W-:Y:S01]  /*5350*/  FFMA R108, R10, R62, R9 ;  /* 0x0000003e0a6c7223 */ /* 0x000fe20000000009 */
[C---:B------:R-:W-:Y:S01]  /*5360*/  FFMA R97, R11.reuse, R47, R8 ;  /* 0x0000002f0b617223 */ /* 0x040fe20000000008 */
        /* <DEDUP_REMOVED lines=13> */
[C---:B------:R-:W-:Y:S01]  /*5440*/  FFMA R12, R14.reuse, R102, R13 ;  /* 0x000000660e0c7223 */ /* 0x040fe2000000000d */
[----:B------:R-:W-:Y:S01]  /*5450*/  FFMA R96, R14, R46, R43 ;  /* 0x0000002e0e607223 */ /* 0x000fe2000000002b */
[C---:B-----5:R-:W-:Y:S01]  /*5460*/  FFMA R90, R16.reuse, R56, R90 ;  /* 0x00000038105a7223 */ /* 0x060fe2000000005a */
        /* <DEDUP_REMOVED lines=11> */
[----:B------:R-:W3:Y:S01]  /*5520*/  LDS.128 R12, [R2.X4+UR5+0x2210] ;  /* 0x00221005020c7984 */ /* 0x000ee20008004c00 */
        /* <DEDUP_REMOVED lines=15> */
[----:B------:R-:W1:Y:S01]  /*5620*/  LDS.128 R16, [R2.X4+UR5+0x2410] ;  /* 0x0024100502107984 */ /* 0x000e620008004c00 */
[----:B------:R-:W-:Y:S01]  /*5630*/  FFMA R5, R5, R101, R88 ;  /* 0x0000006505057223 */ /* 0x000fe20000000058 */
[C---:B------:R-:W-:Y:S01]  /*5640*/  FFMA R40, R6.reuse, R58, R25 ;  /* 0x0000003a06287223 */ /* 0x040fe20000000019 */
[C---:B------:R-:W-:Y:S01]  /*5650*/  FFMA R86, R6.reuse, R62, R41 ;  /* 0x0000003e06567223 */ /* 0x040fe20000000029 */
[C---:B------:R-:W-:Y:S01]  /*5660*/  FFMA R88, R6.reuse, R46, R43 ;  /* 0x0000002e06587223 */ /* 0x040fe2000000002b */
[----:B------:R-:W-:Y:S01]  /*5670*/  FFMA R4, R6, R102, R5 ;  /* 0x0000006606047223 */ /* 0x000fe20000000005 */
[C---:B------:R-:W-:Y:S01]  /*5680*/  FFMA R25, R7.reuse, R59, R40 ;  /* 0x0000003b07197223 */ /* 0x040fe20000000028 */
[C---:B--2---:R-:W-:Y:S01]  /*5690*/  FFMA R6, R8.reuse, R56, R85 ;  /* 0x0000003808067223 */ /* 0x044fe20000000055 */
        /* <DEDUP_REMOVED lines=11> */
[----:B------:R-:W2:Y:S01]  /*5750*/  LDS.128 R4, [R2.X4+UR5+0x2610] ;  /* 0x0026100502047984 */ /* 0x000ea20008004c00 */
[C---:B------:R-:W-:Y:S01]  /*5760*/  FFMA R8, R10.reuse, R62, R43 ;  /* 0x0000003e0a087223 */ /* 0x040fe2000000002b */
[C---:B------:R-:W-:Y:S01]  /*5770*/  FFMA R84, R10.reuse, R102, R9 ;  /* 0x000000660a547223 */ /* 0x040fe20000000009 */
[----:B------:R-:W-:Y:S01]  /*5780*/  FFMA R10, R10, R46, R49 ;  /* 0x0000002e0a0a7223 */ /* 0x000fe20000000031 */
[C---:B------:R-:W-:Y:S01]  /*5790*/  FFMA R82, R11.reuse, R59, R82 ;  /* 0x0000003b0b527223 */ /* 0x040fe20000000052 */
[C---:B------:R-:W-:Y:S01]  /*57a0*/  FFMA R83, R11.reuse, R63, R8 ;  /* 0x0000003f0b537223 */ /* 0x040fe20000000008 */
[C---:B---3--:R-:W-:Y:S01]  /*57b0*/  FFMA R78, R12.reuse, R60, R78 ;  /* 0x0000003c0c4e7223 */ /* 0x048fe2000000004e */
        /* <DEDUP_REMOVED lines=8> */
[----:B------:R-:W-:Y:S01]  /*5840*/  FFMA R84, R11, R103, R84 ;  /* 0x000000670b547223 */ /* 0x000fe20000000054 */
[C---:B------:R-:W-:Y:S01]  /*5850*/  FFMA R78, R14.reuse, R58, R41 ;  /* 0x0000003a0e4e7223 */ /* 0x040fe20000000029 */
[----:B------:R-:W3:Y:S01]  /*5860*/  LDS.128 R8, [R2.X4+UR5+0x4010] ;  /* 0x0040100502087984 */ /* 0x000ee20008004c00 */
[C---:B------:R-:W-:Y:S01]  /*5870*/  FFMA R12, R14.reuse, R62, R43 ;  /* 0x0000003e0e0c7223 */ /* 0x040fe2000000002b */
[C---:B------:R-:W-:Y:S01]  /*5880*/  FFMA R80, R14.reuse, R102, R13 ;  /* 0x000000660e507223 */ /* 0x040fe2000000000d */
[----:B------:R-:W-:Y:S01]  /*5890*/  FFMA R14, R14, R46, R49 ;  /* 0x0000002e0e0e7223 */ /* 0x000fe20000000031 */
[C---:B-1----:R-:W-:Y:S01]  /*58a0*/  FFMA R74, R16.reuse, R56, R74 ;  /* 0x00000038104a7223 */ /* 0x042fe2000000004a */
[C---:B------:R-:W-:Y:S01]  /*58b0*/  FFMA R79, R15.reuse, R63, R12 ;  /* 0x0000003f0f4f7223 */ /* 0x040fe2000000000c */
[C---:B------:R-:W-:Y:S01]  /*58c0*/  FFMA R12, R16.reuse, R44, R77 ;  /* 0x0000002c100c7223 */ /* 0x040fe2000000004d */
        /* <DEDUP_REMOVED lines=12> */
[----:B------:R-:W-:Y:S01]  /*5990*/  FFMA R0, R51, R67, R0 ;  /* 0x0000004333007223 */ /* 0x000fe20000000000 */
[C---:B------:R-:W-:Y:S01]  /*59a0*/  FFMA R16, R18.reuse, R102, R17 ;  /* 0x0000006612107223 */ /* 0x040fe20000000011 */
[----:B------:R-:W-:Y:S01]  /*59b0*/  FFMA R18, R18, R46, R49 ;  /* 0x0000002e12127223 */ /* 0x000fe20000000031 */
[C---:B------:R-:W-:Y:S01]  /*59c0*/  FFMA R73, R19.reuse, R59, R40 ;  /* 0x0000003b13497223 */ /* 0x040fe20000000028 */
[C---:B--2---:R-:W-:Y:S01]  /*59d0*/  FFMA R72, R4.reuse, R60, R72 ;  /* 0x0000003c04487223 */ /* 0x044fe20000000048 */
[C---:B------:R-:W-:Y:S01]  /*59e0*/  FFMA R75, R19.reuse, R103, R16 ;  /* 0x00000067134b7223 */ /* 0x040fe20000000010 */
[C---:B------:R-:W-:Y:S01]  /*59f0*/  FFMA R77, R19.reuse, R47, R18 ;  /* 0x0000002f134d7223 */ /* 0x040fe20000000012 */
[C---:B------:R-:W-:Y:S01]  /*5a00*/  FFMA R18, R4.reuse, R56, R113 ;  /* 0x0000003804127223 */ /* 0x040fe20000000071 */
[C---:B------:R-:W-:Y:S01]  /*5a10*/  FFMA R16, R4.reuse, R44, R115 ;  /* 0x0000002c04107223 */ /* 0x040fe20000000073 */
[----:B------:R-:W-:Y:S01]  /*5a20*/  FFMA R114, R4, R100, R114 ;  /* 0x0000006404727223 */ /* 0x000fe20000000072 */
[----:B------:R-:W2:Y:S01]  /*5a30*/  LDS.128 R40, [R2.X4+UR5+0x4410] ;  /* 0x0044100502287984 */ /* 0x000ea20008004c00 */
        /* <DEDUP_REMOVED lines=22> */
[----:B------:R-:W3:Y:S01]  /*5ba0*/  LDS.128 R4, [R2.X4+UR5+0x4610] ;  /* 0x0046100502047984 */ /* 0x000ee20008004c00 */
[C---:B------:R-:W-:Y:S01]  /*5bb0*/  FFMA R8, R10.reuse, R102, R9 ;  /* 0x000000660a087223 */ /* 0x040fe20000000009 */
[----:B------:R-:W-:Y:S01]  /*5bc0*/  FFMA R66, R10, R62, R19 ;  /* 0x0000003e0a427223 */ /* 0x000fe20000000013 */
[C---:B-1----:R-:W-:Y:S01]  /*5bd0*/  FFMA R34, R12.reuse, R56, R34 ;  /* 0x000000380c227223 */ /* 0x042fe20000000022 */
[C---:B------:R-:W-:Y:S01]  /*5be0*/  FFMA R104, R12.reuse, R44, R104 ;  /* 0x0000002c0c687223 */ /* 0x040fe20000000068 */
[----:B------:R-:W-:Y:S01]  /*5bf0*/  FFMA R67, R11, R103, R8 ;  /* 0x000000670b437223 */ /* 0x000fe20000000008 */
        /* <DEDUP_REMOVED lines=11> */
[----:B------:R-:W1:Y:S01]  /*5cb0*/  LDS.128 R8, [R2.X4+UR5+0x6010] ;  /* 0x0060100502087984 */ /* 0x000e620008004c00 */
[C---:B------:R-:W-:Y:S01]  /*5cc0*/  FFMA R16, R14.reuse, R58, R17 ;  /* 0x0000003a0e107223 */ /* 0x040fe20000000011 */
[C---:B------:R-:W-:Y:S01]  /*5cd0*/  FFMA R34, R14.reuse, R62, R19 ;  /* 0x0000003e0e227223 */ /* 0x040fe20000000013 */
[----:B------:R-:W-:Y:S01]  /*5ce0*/  FFMA R64, R14, R46, R33 ;  /* 0x0000002e0e407223 */ /* 0x000fe20000000021 */
[C---:B------:R-:W-:Y:S01]  /*5cf0*/  FFMA R35, R15.reuse, R103, R12 ;  /* 0x000000670f237223 */ /* 0x040fe2000000000c */
[C---:B--2---:R-:W-:Y:S01]  /*5d00*/  FFMA R14, R40.reuse, R56, R37 ;  /* 0x00000038280e7223 */ /* 0x044fe20000000025 */
        /* <DEDUP_REMOVED lines=32> */
[----:B------:R-:W3:Y:S01]  /*5f10*/  LDS.128 R112, [R2.X4+UR5+0x6410] ;  /* 0x0064100502707984 */ /* 0x000ee20008004c00 */
[C---:B------:R-:W-:Y:S01]  /*5f20*/  FFMA R30, R7.reuse, R59, R30 ;  /* 0x0000003b071e7223 */ /* 0x040fe2000000001e */
        /* <DEDUP_REMOVED lines=14> */
[C---:B------:R-:W-:Y:S01]  /*6010*/  FFMA R29, R11.reuse, R103, R8 ;  /* 0x000000670b1d7223 */ /* 0x040fe20000000008 */
        /* <DEDUP_REMOVED lines=15> */
[C---:B------:R-:W-:Y:S01]  /*6110*/  FFMA R109, R51.reuse, R55, R54 ;  /* 0x00000037336d7223 */ /* 0x040fe20000000036 */
[----:B------:R-:W-:Y:S01]  /*6120*/  FFMA R111, R51, R111, R50 ;  /* 0x0000006f336f7223 */ /* 0x000fe20000000032 */
[C---:B------:R-:W-:Y:S01]  /*6130*/  FFMA R12, R38.reuse, R102, R13 ;  /* 0x00000066260c7223 */ /* 0x040fe2000000000d */
[----:B------:R-:W2:Y:S01]  /*6140*/  LDS.128 R8, [R2.X4+UR5+0x20] ;  /* 0x0000200502087984 */ /* 0x000ea20008004c00 */
[----:B------:R-:W-:Y:S01]  /*6150*/  FFMA R13, R38, R46, R15 ;  /* 0x0000002e260d7223 */ /* 0x000fe2000000000f */
[C---:B------:R-:W-:Y:S01]  /*6160*/  FFMA R36, R39.reuse, R63, R36 ;  /* 0x0000003f27247223 */ /* 0x040fe20000000024 */
[C---:B------:R-:W-:Y:S01]  /*6170*/  FFMA R37, R39.reuse, R59, R37 ;  /* 0x0000003b27257223 */ /* 0x040fe20000000025 */
[----:B------:R-:W4:Y:S01]  /*6180*/  LDS.128 R104, [R76+0x20] ;  /* 0x000020004c687984 */ /* 0x000f220000000c00 */
[C---:B------:R-:W-:Y:S01]  /*6190*/  FFMA R38, R39.reuse, R47, R13 ;  /* 0x0000002f27267223 */ /* 0x040fe2000000000d */
[----:B------:R-:W-:Y:S01]  /*61a0*/  FFMA R39, R39, R103, R12 ;  /* 0x0000006727277223 */ /* 0x000fe2000000000c */
[C---:B---3--:R-:W-:Y:S01]  /*61b0*/  FFMA R16, R112.reuse, R56, R116 ;  /* 0x0000003870107223 */ /* 0x048fe20000000074 */
[----:B------:R-:W3:Y:S01]  /*61c0*/  LDS.128 R52, [R76+0x620] ;  /* 0x000620004c347984 */ /* 0x000ee20000000c00 */
[C---:B------:R-:W-:Y:S01]  /*61d0*/  FFMA R117, R112.reuse, R60, R117 ;  /* 0x0000003c70757223 */ /* 0x040fe20000000075 */
[C---:B------:R-:W-:Y:S01]  /*61e0*/  FFMA R17, R112.reuse, R100, R119 ;  /* 0x0000006470117223 */ /* 0x040fe20000000077 */
[----:B------:R-:W-:Y:S01]  /*61f0*/  FFMA R18, R112, R44, R118 ;  /* 0x0000002c70127223 */ /* 0x000fe20000000076 */
[----:B------:R-:W5:Y:S01]  /*6200*/  LDS.128 R48, [R76+0x420] ;  /* 0x000420004c307984 */ /* 0x000f620000000c00 */
[C---:B------:R-:W-:Y:S01]  /*6210*/  FFMA R16, R113.reuse, R57, R16 ;  /* 0x0000003971107223 */ /* 0x040fe20000000010 */
[C---:B------:R-:W-:Y:S01]  /*6220*/  FFMA R112, R113.reuse, R61, R117 ;  /* 0x0000003d71707223 */ /* 0x040fe20000000075 */
[C---:B------:R-:W-:Y:S01]  /*6230*/  FFMA R17, R113.reuse, R101, R17 ;  /* 0x0000006571117223 */ /* 0x040fe20000000011 */
[----:B------:R-:W5:Y:S01]  /*6240*/  LDS.128 R12, [R2.X4+UR5+0x220] ;  /* 0x00022005020c7984 */ /* 0x000f620008004c00 */
        /* <DEDUP_REMOVED lines=26> */
[C---:B--2---:R-:W-:Y:S01]  /*63f0*/  FFMA R6, R8.reuse, R20, R97 ;  /* 0x0000001408067223 */ /* 0x044fe20000000061 */
[C---:B----4-:R-:W-:Y:S01]  /*6400*/  FFMA R4, R8.reuse, R104, R99 ;  /* 0x0000006808047223 */ /* 0x050fe20000000063 */
[----:B------:R-:W-:Y:S02]  /*6410*/  LDS.128 R116, [R2.X4+UR5+0x6420] ;  /* 0x0064200502747984 */ /* 0x000fe40008004c00 */
[C---:B------:R-:W-:Y:S01]  /*6420*/  FFMA R47, R9.reuse, R21, R6 ;  /* 0x00000015092f7223 */ /* 0x040fe20000000006 */
[C---:B------:R-:W-:Y:S01]  /*6430*/  FFMA R57, R9.reuse, R105, R4 ;  /* 0x0000006909397223 */ /* 0x040fe20000000004 */
[C---:B---3--:R-:W-:Y:S01]  /*6440*/  FFMA R108, R8.reuse, R52, R108 ;  /* 0x00000034086c7223 */ /* 0x048fe2000000006c */
[----:B------:R-:W2:Y:S01]  /*6450*/  LDS.128 R4, [R2.X4+UR5+0x620] ;  /* 0x0006200502047984 */ /* 0x000ea20008004c00 */
[----:B-----5:R-:W-:Y:S01]  /*6460*/  FFMA R98, R8, R48, R98 ;  /* 0x0000003008627223 */ /* 0x020fe20000000062 */
[C---:B------:R-:W-:Y:S01]  /*6470*/  FFMA R8, R10.reuse, R22, R47 ;  /* 0x000000160a087223 */ /* 0x040fe2000000002f */
[C---:B------:R-:W-:Y:S01]  /*6480*/  FFMA R45, R9.reuse, R53, R108 ;  /* 0x00000035092d7223 */ /* 0x040fe2000000006c */
[----:B------:R-:W-:Y:S01]  /*6490*/  FFMA R44, R10, R106, R57 ;  /* 0x0000006a0a2c7223 */ /* 0x000fe20000000039 */
[----:B------:R-:W-:Y:S01]  /*64a0*/  FFMA R9, R9, R49, R98 ;  /* 0x0000003109097223 */ /* 0x000fe20000000062 */
[C---:B------:R-:W-:Y:S01]  /*64b0*/  FFMA R97, R11.reuse, R23, R8 ;  /* 0x000000170b617223 */ /* 0x040fe20000000008 */
[----:B------:R-:W-:Y:S01]  /*64c0*/  FFMA R8, R12, R48, R93 ;  /* 0x000000300c087223 */ /* 0x000fe2000000005d */
        /* <DEDUP_REMOVED lines=34> */
[C---:B--2---:R-:W-:Y:S01]  /*66f0*/  FFMA R86, R4.reuse, R52, R86 ;  /* 0x0000003404567223 */ /* 0x044fe20000000056 */
        /* <DEDUP_REMOVED lines=10> */
[----:B------:R-:W2:Y:S01]  /*67a0*/  LDS.128 R16, [R2.X4+UR5+0x2420] ;  /* 0x0024200502107984 */ /* 0x000ea20008004c00 */
        /* <DEDUP_REMOVED lines=20> */
[C---:B------:R-:W-:Y:S01]  /*68f0*/  FFMA R84, R10.reuse, R106, R9 ;  /* 0x0000006a0a547223 */ /* 0x040fe20000000009 */
[----:B------:R-:W-:Y:S01]  /*6900*/  FFMA R10, R10, R22, R57 ;  /* 0x000000160a0a7223 */ /* 0x000fe20000000039 */
[C---:B------:R-:W-:Y:S01]  /*6910*/  FFMA R82, R11.reuse, R51, R82 ;  /* 0x000000330b527223 */ /* 0x040fe20000000052 */
[C---:B------:R-:W-:Y:S01]  /*6920*/  FFMA R83, R11.reuse, R55, R8 ;  /* 0x000000370b537223 */ /* 0x040fe20000000008 */
[C---:B-1----:R-:W-:Y:S01]  /*6930*/  FFMA R78, R12.reuse, R48, R78 ;  /* 0x000000300c4e7223 */ /* 0x042fe2000000004e */
        /* <DEDUP_REMOVED lines=10> */
[----:B------:R-:W1:Y:S01]  /*69e0*/  LDS.128 R8, [R2.X4+UR5+0x4020] ;  /* 0x0040200502087984 */ /* 0x000e620008004c00 */
[C---:B------:R-:W-:Y:S01]  /*69f0*/  FFMA R12, R14.reuse, R54, R45 ;  /* 0x000000360e0c7223 */ /* 0x040fe2000000002d */
[C---:B------:R-:W-:Y:S01]  /*6a00*/  FFMA R80, R14.reuse, R106, R13 ;  /* 0x0000006a0e507223 */ /* 0x040fe2000000000d */
[----:B------:R-:W-:Y:S01]  /*6a10*/  FFMA R14, R14, R22, R57 ;  /* 0x000000160e0e7223 */ /* 0x000fe20000000039 */
[C---:B--2---:R-:W-:Y:S01]  /*6a20*/  FFMA R74, R16.reuse, R52, R74 ;  /* 0x00000034104a7223 */ /* 0x044fe2000000004a */
[C---:B------:R-:W-:Y:S01]  /*6a30*/  FFMA R79, R15.reuse, R55, R12 ;  /* 0x000000370f4f7223 */ /* 0x040fe2000000000c */
[C---:B------:R-:W-:Y:S01]  /*6a40*/  FFMA R12, R16.reuse, R20, R77 ;  /* 0x00000014100c7223 */ /* 0x040fe2000000004d */
        /* <DEDUP_REMOVED lines=12> */
[----:B------:R-:W-:Y:S01]  /*6b10*/  LDS.128 R108, [R76+0x30] ;  /* 0x000030004c6c7984 */ /* 0x000fe20000000c00 */
[C---:B------:R-:W-:Y:S01]  /*6b20*/  FFMA R16, R18.reuse, R106, R17 ;  /* 0x0000006a12107223 */ /* 0x040fe20000000011 */
[----:B------:R-:W-:Y:S01]  /*6b30*/  FFMA R18, R18, R22, R57 ;  /* 0x0000001612127223 */ /* 0x000fe20000000039 */
[C---:B------:R-:W-:Y:S01]  /*6b40*/  FFMA R73, R19.reuse, R51, R44 ;  /* 0x0000003313497223 */ /* 0x040fe2000000002c */
[C---:B---3--:R-:W-:Y:S01]  /*6b50*/  FFMA R70, R4.reuse, R52, R70 ;  /* 0x0000003404467223 */ /* 0x048fe20000000046 */
[C---:B------:R-:W-:Y:S01]  /*6b60*/  FFMA R75, R19.reuse, R107, R16 ;  /* 0x0000006b134b7223 */ /* 0x040fe20000000010 */
[C---:B------:R-:W-:Y:S01]  /*6b70*/  FFMA R16, R4.reuse, R48, R69 ;  /* 0x0000003004107223 */ /* 0x040fe20000000045 */
[C---:B------:R-:W-:Y:S01]  /*6b80*/  FFMA R72, R4.reuse, R20, R72 ;  /* 0x0000001404487223 */ /* 0x040fe20000000048 */
[----:B------:R-:W-:Y:S01]  /*6b90*/  FFMA R4, R4, R104, R71 ;  /* 0x0000006804047223 */ /* 0x000fe20000000047 */
[----:B------:R-:W3:Y:S01]  /*6ba0*/  LDS.128 R44, [R2.X4+UR5+0x4420] ;  /* 0x00442005022c7984 */ /* 0x000ee20008004c00 */
        /* <DEDUP_REMOVED lines=11> */
[C---:B-1----:R-:W-:Y:S01]  /*6c60*/  FFMA R66, R8.reuse, R52, R66 ;  /* 0x0000003408427223 */ /* 0x042fe20000000042 */
        /* <DEDUP_REMOVED lines=11> */
[----:B------:R-:W1:Y:S01]  /*6d20*/  LDS.128 R4, [R2.X4+UR5+0x4620] ;  /* 0x0046200502047984 */ /* 0x000e620008004c00 */
[C---:B------:R-:W-:Y:S01]  /*6d30*/  FFMA R8, R10.reuse, R106, R9 ;  /* 0x0000006a0a087223 */ /* 0x040fe20000000009 */
[----:B------:R-:W-:Y:S01]  /*6d40*/  FFMA R66, R10, R54, R17 ;  /* 0x000000360a427223 */ /* 0x000fe20000000011 */
[C---:B--2---:R-:W-:Y:S01]  /*6d50*/  FFMA R34, R12.reuse, R52, R34 ;  /* 0x000000340c227223 */ /* 0x044fe20000000022 */
        /* <DEDUP_REMOVED lines=17> */
[C---:B---3--:R-:W-:Y:S01]  /*6e70*/  FFMA R14, R44.reuse, R52, R41 ;  /* 0x000000342c0e7223 */ /* 0x048fe20000000029 */
        /* <DEDUP_REMOVED lines=50> */
[C---:B------:R-:W-:Y:S01]  /*71a0*/  FFMA R29, R11.reuse, R107, R8 ;  /* 0x0000006b0b1d7223 */ /* 0x040fe20000000008 */
        /* <DEDUP_REMOVED lines=17> */
[C---:B------:R-:W-:Y:S01]  /*72c0*/  FFMA R42, R43.reuse, R23, R13 ;  /* 0x000000172b2a7223 */ /* 0x040fe2000000000d */
[C---:B------:R-:W-:Y:S01]  /*72d0*/  FFMA R41, R43.reuse, R51, R41 ;  /* 0x000000332b297223 */ /* 0x040fe20000000029 */
[----:B------:R-:W-:Y:S01]  /*72e0*/  FFMA R43, R43, R107, R12 ;  /* 0x0000006b2b2b7223 */ /* 0x000fe2000000000c */
[----:B------:R-:W3:Y:S01]  /*72f0*/  LDS.128 R60, [R76+0x630] ;  /* 0x000630004c3c7984 */ /* 0x000ee20000000c00 */
[C---:B------:R-:W-:Y:S01]  /*7300*/  FFMA R16, R116.reuse, R48, R113 ;  /* 0x0000003074107223 */ /* 0x040fe20000000071 */
[C---:B------:R-:W-:Y:S01]  /*7310*/  FFMA R112, R116.reuse, R52, R112 ;  /* 0x0000003474707223 */ /* 0x040fe20000000070 */
[C---:B------:R-:W-:Y:S01]  /*7320*/  FFMA R17, R116.reuse, R104, R115 ;  /* 0x0000006874117223 */ /* 0x040fe20000000073 */
[----:B------:R-:W4:Y:S01]  /*7330*/  LDS.128 R56, [R76+0x430] ;  /* 0x000430004c387984 */ /* 0x000f220000000c00 */
[----:B------:R-:W-:Y:S01]  /*7340*/  FFMA R18, R116, R20, R114 ;  /* 0x0000001474127223 */ /* 0x000fe20000000072 */
[C---:B------:R-:W-:Y:S01]  /*7350*/  FFMA R16, R117.reuse, R49, R16 ;  /* 0x0000003175107223 */ /* 0x040fe20000000010 */
[C---:B------:R-:W-:Y:S01]  /*7360*/  FFMA R116, R117.reuse, R53, R112 ;  /* 0x0000003575747223 */ /* 0x040fe20000000070 */
[----:B------:R-:W5:Y:S01]  /*7370*/  LDS.128 R12, [R2.X4+UR5+0x230] ;  /* 0x00023005020c7984 */ /* 0x000f620008004c00 */
        /* <DEDUP_REMOVED lines=28> */
[C---:B------:R-:W-:Y:S01]  /*7540*/  FFMA R4, R8.reuse, R108, R99 ;  /* 0x0000006c08047223 */ /* 0x040fe20000000063 */
[----:B------:R-:W-:Y:S02]  /*7550*/  LDS.128 R112, [R2.X4+UR5+0x6430] ;  /* 0x0064300502707984 */ /* 0x000fe40008004c00 */
[C---:B------:R-:W-:Y:S01]  /*7560*/  FFMA R23, R9.reuse, R37, R6 ;  /* 0x0000002509177223 */ /* 0x040fe20000000006 */
[C---:B------:R-:W-:Y:S01]  /*7570*/  FFMA R49, R9.reuse, R109, R4 ;  /* 0x0000006d09317223 */ /* 0x040fe20000000004 */
[C---:B---3--:R-:W-:Y:S01]  /*7580*/  FFMA R98, R8.reuse, R60, R98 ;  /* 0x0000003c08627223 */ /* 0x048fe20000000062 */
[----:B------:R-:W2:Y:S01]  /*7590*/  LDS.128 R4, [R2.X4+UR5+0x630] ;  /* 0x0006300502047984 */ /* 0x000ea20008004c00 */
[----:B----4-:R-:W-:Y:S01]  /*75a0*/  FFMA R100, R8, R56, R100 ;  /* 0x0000003808647223 */ /* 0x010fe20000000064 */
[C---:B------:R-:W-:Y:S01]  /*75b0*/  FFMA R8, R10.reuse, R38, R23 ;  /* 0x000000260a087223 */ /* 0x040fe20000000017 */
[C---:B------:R-:W-:Y:S01]  /*75c0*/  FFMA R21, R9.reuse, R61, R98 ;  /* 0x0000003d09157223 */ /* 0x040fe20000000062 */
[----:B------:R-:W-:Y:S01]  /*75d0*/  FFMA R20, R10, R110, R49 ;  /* 0x0000006e0a147223 */ /* 0x000fe20000000031 */
[----:B------:R-:W-:Y:S01]  /*75e0*/  FFMA R9, R9, R57, R100 ;  /* 0x0000003909097223 */ /* 0x000fe20000000064 */
[C---:B------:R-:W-:Y:S01]  /*75f0*/  FFMA R97, R11.reuse, R39, R8 ;  /* 0x000000270b617223 */ /* 0x040fe20000000008 */
[----:B-----5:R-:W-:Y:S01]  /*7600*/  FFMA R8, R12, R56, R93 ;  /* 0x000000380c087223 */ /* 0x020fe2000000005d */
        /* <DEDUP_REMOVED lines=247> */
[----:B------:R-:W-:Y:S01]  /*8580*/  FFMA R114, R115, R39, R12 ;  /* 0x0000002773727223 */ /* 0x000fe2000000000c */
[C---:B------:R-:W-:Y:S01]  /*8590*/  FFMA R37, R5.reuse, R37, R106 ;  /* 0x0000002505257223 */ /* 0x040fe2000000006a */
[C---:B------:R-:W-:Y:S01]  /*85a0*/  FFMA R61, R5.reuse, R61, R0 ;  /* 0x0000003d053d7223 */ /* 0x040fe20000000000 */
[----:B------:R-:W-:Y:S01]  /*85b0*/  FFMA R105, R5, R57, R105 ;  /* 0x0000003905697223 */ /* 0x000fe20000000069 */
[----:B------:R-:W-:Y:S01]  /*85c0*/  FFMA R115, R115, R111, R13 ;  /* 0x0000006f73737223 */ /* 0x000fe2000000000d */
        /* <DEDUP_REMOVED lines=22> */
[-C--:B------:R-:W-:Y:S01]  /*8730*/  FFMA R99, R43, R11.reuse, R8 ;  /* 0x0000000b2b637223 */ /* 0x080fe20000000008 */
[----:B-----5:R-:W-:Y:S01]  /*8740*/  FFMA R8, R16, R48, R93 ;  /* 0x0000003010087223 */ /* 0x020fe2000000005d */
[C---:B------:R-:W-:Y:S01]  /*8750*/  FFMA R98, R10.reuse, R54, R37 ;  /* 0x000000360a627223 */ /* 0x040fe20000000025 */
[----:B------:R-:W-:Y:S01]  /*8760*/  FFMA R108, R10, R50, R9 ;  /* 0x000000320a6c7223 */ /* 0x000fe20000000009 */
[-C--:B------:R-:W-:Y:S01]  /*8770*/  FFMA R97, R103, R11.reuse, R36 ;  /* 0x0000000b67617223 */ /* 0x080fe20000000024 */
[C---:B------:R-:W-:Y:S01]  /*8780*/  FFMA R96, R16.reuse, R100, R96 ;  /* 0x0000006410607223 */ /* 0x040fe20000000060 */
[-C--:B------:R-:W-:Y:S01]  /*8790*/  FFMA R98, R55, R11.reuse, R98 ;  /* 0x0000000b37627223 */ /* 0x080fe20000000062 */
[----:B------:R-:W-:Y:S01]  /*87a0*/  FFMA R108, R51, R11, R108 ;  /* 0x0000000b336c7223 */ /* 0x000fe2000000006c */
[C---:B------:R-:W-:Y:S01]  /*87b0*/  FFMA R39, R17.reuse, R49, R8 ;  /* 0x0000003111277223 */ /* 0x040fe20000000008 */
[C---:B------:R-:W-:Y:S01]  /*87c0*/  FFMA R94, R16.reuse, R52, R94 ;  /* 0x00000034105e7223 */ /* 0x040fe2000000005e */
[----:B------:R-:W3:Y:S01]  /*87d0*/  LDS.128 R8, [R2.X4+UR5+0x2040] ;  /* 0x0020400502087984 */ /* 0x000ee20008004c00 */
[----:B------:R-:W-:Y:S01]  /*87e0*/  FFMA R16, R16, R40, R95 ;  /* 0x0000002810107223 */ /* 0x000fe2000000005f */
[C---:B------:R-:W-:Y:S01]  /*87f0*/  FFMA R57, R17.reuse, R101, R96 ;  /* 0x0000006511397223 */ /* 0x040fe20000000060 */
[C---:B------:R-:W-:Y:S01]  /*8800*/  FFMA R37, R17.reuse, R53, R94 ;  /* 0x0000003511257223 */ /* 0x040fe2000000005e */
[C---:B------:R-:W-:Y:S01]  /*8810*/  FFMA R36, R18.reuse, R50, R39 ;  /* 0x0000003212247223 */ /* 0x040fe20000000027 */
[----:B------:R-:W-:Y:S01]  /*8820*/  FFMA R17, R17, R41, R16 ;  /* 0x0000002911117223 */ /* 0x000fe20000000010 */
[C---:B------:R-:W-:Y:S01]  /*8830*/  FFMA R16, R18.reuse, R102, R57 ;  /* 0x0000006612107223 */ /* 0x040fe20000000039 */
[----:B------:R-:W-:Y:S01]  /*8840*/  FFMA R94, R18, R54, R37 ;  /* 0x00000036125e7223 */ /* 0x000fe20000000025 */
[----:B-1----:R-:W-:Y:S01]  /*8850*/  FFMA R92, R12, R100, R92 ;  /* 0x000000640c5c7223 */ /* 0x002fe2000000005c */
[----:B------:R-:W-:Y:S01]  /*8860*/  FFMA R96, R18, R42, R17 ;  /* 0x0000002a12607223 */ /* 0x000fe20000000011 */
[-C--:B------:R-:W-:Y:S01]  /*8870*/  FFMA R95, R103, R19.reuse, R16 ;  /* 0x00000013675f7223 */ /* 0x080fe20000000010 */
[C---:B------:R-:W-:Y:S01]  /*8880*/  FFMA R16, R12.reuse, R48, R89 ;  /* 0x000000300c107223 */ /* 0x040fe20000000059 */
[C---:B------:R-:W-:Y:S01]  /*8890*/  FFMA R90, R12.reuse, R52, R90 ;  /* 0x000000340c5a7223 */ /* 0x040fe2000000005a */
[----:B------:R-:W-:Y:S01]  /*88a0*/  FFMA R12, R12, R40, R91 ;  /* 0x000000280c0c7223 */ /* 0x000fe2000000005b */
[-C--:B------:R-:W-:Y:S01]  /*88b0*/  FFMA R93, R51, R19.reuse, R36 ;  /* 0x00000013335d7223 */ /* 0x080fe20000000024 */
[-C--:B------:R-:W-:Y:S01]  /*88c0*/  FFMA R94, R55, R19.reuse, R94 ;  /* 0x00000013375e7223 */ /* 0x080fe2000000005e */
        /* <DEDUP_REMOVED lines=8> */
[C---:B------:R-:W-:Y:S01]  /*8950*/  FFMA R90, R14.reuse, R54, R37 ;  /* 0x000000360e5a7223 */ /* 0x040fe20000000025 */
[----:B------:R-:W-:Y:S01]  /*8960*/  FFMA R92, R14, R42, R13 ;  /* 0x0000002a0e5c7223 */ /* 0x000fe2000000000d */
[-C--:B------:R-:W-:Y:S01]  /*8970*/  FFMA R91, R103, R15.reuse, R12 ;  /* 0x0000000f675b7223 */ /* 0x080fe2000000000c */
[C---:B--2---:R-:W-:Y:S01]  /*8980*/  FFMA R12, R4.reuse, R48, R25 ;  /* 0x00000030040c7223 */ /* 0x044fe20000000019 */
        /* <DEDUP_REMOVED lines=8> */
[----:B------:R-:W2:Y:S01]  /*8a10*/  LDS.128 R12, [R2.X4+UR5+0x2440] ;  /* 0x00244005020c7984 */ /* 0x000ea20008004c00 */
[C---:B------:R-:W-:Y:S01]  /*8a20*/  FFMA R25, R5.reuse, R53, R86 ;  /* 0x0000003505197223 */ /* 0x040fe20000000056 */
[----:B------:R-:W-:Y:S01]  /*8a30*/  FFMA R5, R5, R41, R4 ;  /* 0x0000002905057223 */ /* 0x000fe20000000004 */
[C---:B------:R-:W-:Y:S01]  /*8a40*/  FFMA R4, R6.reuse, R102, R39 ;  /* 0x0000006606047223 */ /* 0x040fe20000000027 */
[C---:B------:R-:W-:Y:S01]  /*8a50*/  FFMA R36, R6.reuse, R50, R37 ;  /* 0x0000003206247223 */ /* 0x040fe20000000025 */
[C---:B------:R-:W-:Y:S01]  /*8a60*/  FFMA R86, R6.reuse, R54, R25 ;  /* 0x0000003606567223 */ /* 0x040fe20000000019 */
[----:B------:R-:W-:Y:S01]  /*8a70*/  FFMA R88, R6, R42, R5 ;  /* 0x0000002a06587223 */ /* 0x000fe20000000005 */
[-C--:B------:R-:W-:Y:S01]  /*8a80*/  FFMA R87, R103, R7.reuse, R4 ;  /* 0x0000000767577223 */ /* 0x080fe20000000004 */
[C---:B---3--:R-:W-:Y:S01]  /*8a90*/  FFMA R6, R8.reuse, R52, R83 ;  /* 0x0000003408067223 */ /* 0x048fe20000000053 */
[C---:B------:R-:W-:Y:S01]  /*8aa0*/  FFMA R4, R8.reuse, R100, R85 ;  /* 0x0000006408047223 */ /* 0x040fe20000000055 */
[C---:B------:R-:W-:Y:S01]  /*8ab0*/  FFMA R82, R8.reuse, R48, R82 ;  /* 0x0000003008527223 */ /* 0x040fe20000000052 */
[-C--:B------:R-:W-:Y:S01]  /*8ac0*/  FFMA R25, R51, R7.reuse, R36 ;  /* 0x0000000733197223 */ /* 0x080fe20000000024 */
[-C--:B------:R-:W-:Y:S01]  /*8ad0*/  FFMA R86, R55, R7.reuse, R86 ;  /* 0x0000000737567223 */ /* 0x080fe20000000056 */
[----:B------:R-:W-:Y:S01]  /*8ae0*/  FFMA R88, R43, R7, R88 ;  /* 0x000000072b587223 */ /* 0x000fe20000000058 */
[----:B------:R-:W-:Y:S01]  /*8af0*/  FFMA R84, R8, R40, R84 ;  /* 0x0000002808547223 */ /* 0x000fe20000000054 */
[C---:B------:R-:W-:Y:S01]  /*8b00*/  FFMA R37, R9.reuse, R53, R6 ;  /* 0x0000003509257223 */ /* 0x040fe20000000006 */
        /* <DEDUP_REMOVED lines=8> */
[-C--:B------:R-:W-:Y:S01]  /*8b90*/  FFMA R83, R55, R11.reuse, R8 ;  /* 0x0000000b37537223 */ /* 0x080fe20000000008 */
        /* <DEDUP_REMOVED lines=10> */
[----:B------:R-:W-:Y:S01]  /*8c40*/  FFMA R84, R103, R11, R84 ;  /* 0x0000000b67547223 */ /* 0x000fe20000000054 */
[C---:B------:R-:W-:Y:S01]  /*8c50*/  FFMA R78, R18.reuse, R50, R39 ;  /* 0x00000032124e7223 */ /* 0x040fe20000000027 */
[----:B------:R-:W1:Y:S01]  /*8c60*/  LDS.128 R8, [R2.X4+UR5+0x4040] ;  /* 0x0040400502087984 */ /* 0x000e620008004c00 */
[C---:B------:R-:W-:Y:S01]  /*8c70*/  FFMA R16, R18.reuse, R54, R37 ;  /* 0x0000003612107223 */ /* 0x040fe20000000025 */
[C---:B------:R-:W-:Y:S01]  /*8c80*/  FFMA R80, R18.reuse, R102, R57 ;  /* 0x0000006612507223 */ /* 0x040fe20000000039 */
[----:B------:R-:W-:Y:S01]  /*8c90*/  FFMA R18, R18, R42, R17 ;  /* 0x0000002a12127223 */ /* 0x000fe20000000011 */
[C---:B--2---:R-:W-:Y:S01]  /*8ca0*/  FFMA R74, R12.reuse, R52, R74 ;  /* 0x000000340c4a7223 */ /* 0x044fe2000000004a */
[-C--:B------:R-:W-:Y:S01]  /*8cb0*/  FFMA R79, R55, R19.reuse, R16 ;  /* 0x00000013374f7223 */ /* 0x080fe20000000010 */
[C---:B------:R-:W-:Y:S01]  /*8cc0*/  FFMA R16, R12.reuse, R100, R77 ;  /* 0x000000640c107223 */ /* 0x040fe2000000004d */
[-C--:B------:R-:W-:Y:S01]  /*8cd0*/  FFMA R81, R43, R19.reuse, R18 ;  /* 0x000000132b517223 */ /* 0x080fe20000000012 */
[C---:B------:R-:W-:Y:S01]  /*8ce0*/  FFMA R18, R12.reuse, R48, R73 ;  /* 0x000000300c127223 */ /* 0x040fe20000000049 */
[----:B------:R-:W-:Y:S01]  /*8cf0*/  FFMA R12, R12, R40, R75 ;  /* 0x000000280c0c7223 */ /* 0x000fe2000000004b */
[-C--:B------:R-:W-:Y:S01]  /*8d00*/  FFMA R78, R51, R19.reuse, R78 ;  /* 0x00000013334e7223 */ /* 0x080fe2000000004e */
        /* <DEDUP_REMOVED lines=10> */
[-C--:B------:R-:W-:Y:S01]  /*8db0*/  FFMA R75, R103, R15.reuse, R12 ;  /* 0x0000000f674b7223 */ /* 0x080fe2000000000c */
[C---:B---3--:R-:W-:Y:S01]  /*8dc0*/  FFMA R12, R4.reuse, R48, R69 ;  /* 0x00000030040c7223 */ /* 0x048fe20000000045 */
[-C--:B------:R-:W-:Y:S01]  /*8dd0*/  FFMA R73, R51, R15.reuse, R36 ;  /* 0x0000000f33497223 */ /* 0x080fe20000000024 */
[-C--:B------:R-:W-:Y:S01]  /*8de0*/  FFMA R74, R55, R15.reuse, R74 ;  /* 0x0000000f374a7223 */ /* 0x080fe2000000004a */
[----:B------:R-:W-:Y:S01]  /*8df0*/  FFMA R77, R43, R15, R14 ;  /* 0x0000000f2b4d7223 */ /* 0x000fe2000000000e */
[C---:B------:R-:W-:Y:S01]  /*8e00*/  FFMA R39, R5.reuse, R49, R12 ;  /* 0x0000003105277223 */ /* 0x040fe2000000000c */
[C---:B------:R-:W-:Y:S01]  /*8e10*/  FFMA R72, R4.reuse, R100, R72 ;  /* 0x0000006404487223 */ /* 0x040fe20000000048 */
        /* <DEDUP_REMOVED lines=8> */
[-C--:B------:R-:W-:Y:S01]  /*8ea0*/  FFMA R69, R51, R7.reuse, R36 ;  /* 0x0000000733457223 */ /* 0x080fe20000000024 */
        /* <DEDUP_REMOVED lines=16> */
[----:B------:R-:W-:Y:S01]  /*8fb0*/  FFMA R62, R10, R54, R37 ;  /* 0x000000360a3e7223 */ /* 0x000fe20000000025 */
[-C--:B------:R-:W-:Y:S01]  /*8fc0*/  FFMA R63, R103, R11.reuse, R8 ;  /* 0x0000000b673f7223 */ /* 0x080fe20000000008 */
[----:B--2---:R-:W-:Y:S01]  /*8fd0*/  FFMA R8, R16, R48, R33 ;  /* 0x0000003010087223 */ /* 0x004fe20000000021 */
[----:B------:R-:W-:Y:S01]  /*8fe0*/  FFMA R68, R10, R42, R9 ;  /* 0x0000002a0a447223 */ /* 0x000fe20000000009 */
        /* <DEDUP_REMOVED lines=32> */
[-C--:B------:R-:W-:Y:S01]  /*91f0*/  FFMA R34, R55, R15.reuse, R34 ;  /* 0x0000000f37227223 */ /* 0x080fe20000000022 */
[-C--:B------:R-:W-:Y:S01]  /*9200*/  FFMA R35, R103, R15.reuse, R12 ;  /* 0x0000000f67237223 */ /* 0x080fe2000000000c */
[C---:B-1----:R-:W-:Y:S01]  /*9210*/  FFMA R12, R4.reuse, R100, R31 ;  /* 0x00000064040c7223 */ /* 0x042fe2000000001f */
[C---:B------:R-:W-:Y:S01]  /*9220*/  FFMA R14, R4.reuse, R52, R27 ;  /* 0x00000034040e7223 */ /* 0x040fe2000000001b */
[C---:B------:R-:W-:Y:S01]  /*9230*/  FFMA R30, R4.reuse, R48, R30 ;  /* 0x00000030041e7223 */ /* 0x040fe2000000001e */
[----:B------:R-:W-:Y:S01]  /*9240*/  FFMA R32, R4, R40, R32 ;  /* 0x0000002804207223 */ /* 0x000fe20000000020 */
[-C--:B------:R-:W-:Y:S01]  /*9250*/  FFMA R33, R51, R15.reuse, R16 ;  /* 0x0000000f33217223 */ /* 0x080fe20000000010 */
        /* <DEDUP_REMOVED lines=11> */
[-C--:B------:R-:W-:Y:S01]  /*9310*/  FFMA R27, R55, R7.reuse, R4 ;  /* 0x00000007371b7223 */ /* 0x080fe20000000004 */
        /* <DEDUP_REMOVED lines=13> */
[-C--:B------:R-:W-:Y:S01]  /*93f0*/  FFMA R24, R55, R11.reuse, R24 ;  /* 0x0000000b37187223 */ /* 0x080fe20000000018 */
[----:B------:R-:W-:Y:S01]  /*9400*/  FFMA R28, R10, R42, R9 ;  /* 0x0000002a0a1c7223 */ /* 0x000fe20000000009 */
[-C--:B------:R-:W-:Y:S01]  /*9410*/  FFMA R26, R51, R11.reuse, R26 ;  /* 0x0000000b331a7223 */ /* 0x080fe2000000001a */
[-C--:B------:R-:W-:Y:S01]  /*9420*/  FFMA R29, R103, R11.reuse, R8 ;  /* 0x0000000b671d7223 */ /* 0x080fe20000000008 */
        /* <DEDUP_REMOVED lines=14> */
[-C--:B------:R-:W-:Y:S01]  /*9510*/  FFMA R20, R55, R23.reuse, R20 ;  /* 0x0000001737147223 */ /* 0x080fe20000000014 */
[----:B------:R-:W2:Y:S01]  /*9520*/  LDS.128 R8, [R2.X4+UR5+0x50] ;  /* 0x0000500502087984 */ /* 0x000ea20008004c00 */
[-C--:B------:R-:W-:Y:S01]  /*9530*/  FFMA R22, R43, R23.reuse, R13 ;  /* 0x000000172b167223 */ /* 0x080fe2000000000d */
[-C--:B------:R-:W-:Y:S01]  /*9540*/  FFMA R21, R51, R23.reuse, R21 ;  /* 0x0000001733157223 */ /* 0x080fe20000000015 */
        /* <DEDUP_REMOVED lines=9> */
[----:B------:R-:W5:Y:S01]  /*95e0*/  LDS.128 R56, [R76+0x450] ;  /* 0x000450004c387984 */ /* 0x000f620000000c00 */
[C---:B------:R-:W-:Y:S01]  /*95f0*/  FFMA R12, R117.reuse, R41, R12 ;  /* 0x00000029750c7223 */ /* 0x040fe2000000000c */
[----:B------:R-:W-:Y:S01]  /*9600*/  FFMA R13, R117, R101, R13 ;  /* 0x00000065750d7223 */ /* 0x000fe2000000000d */
[C---:B------:R-:W-:Y:S01]  /*9610*/  FFMA R116, R118.reuse, R54, R116 ;  /* 0x0000003676747223 */ /* 0x040fe20000000074 */
[----:B------:R-:W5:Y:S01]  /*9620*/  LDS.128 R16, [R2.X4+UR5+0x250] ;  /* 0x0002500502107984 */ /* 0x000f620008004c00 */
[C---:B------:R-:W-:Y:S01]  /*9630*/  FFMA R117, R118.reuse, R50, R14 ;  /* 0x0000003276757223 */ /* 0x040fe2000000000e */
[C---:B------:R-:W-:Y:S01]  /*9640*/  FFMA R12, R118.reuse, R42, R12 ;  /* 0x0000002a760c7223 */ /* 0x040fe2000000000c */
[----:B------:R-:W-:Y:S01]  /*9650*/  FFMA R13, R118, R102, R13 ;  /* 0x00000066760d7223 */ /* 0x000fe2000000000d */
[C---:B-1----:R-:W-:Y:S01]  /*9660*/  FFMA R111, R4.reuse, R40, R111 ;  /* 0x00000028046f7223 */ /* 0x042fe2000000006f */
[C---:B------:R-:W-:Y:S01]  /*9670*/  FFMA R0, R4.reuse, R52, R0 ;  /* 0x0000003404007223 */ /* 0x040fe20000000000 */
[C---:B------:R-:W-:Y:S01]  /*9680*/  FFMA R109, R4.reuse, R48, R109 ;  /* 0x00000030046d7223 */ /* 0x040fe2000000006d */
[-C--:B------:R-:W-:Y:S01]  /*9690*/  FFMA R116, R55, R119.reuse, R116 ;  /* 0x0000007737747223 */ /* 0x080fe20000000074 */
[-C--:B------:R-:W-:Y:S01]  /*96a0*/  FFMA R117, R51, R119.reuse, R117 ;  /* 0x0000007733757223 */ /* 0x080fe20000000075 */
[-C--:B------:R-:W-:Y:S01]  /*96b0*/  FFMA R118, R43, R119.reuse, R12 ;  /* 0x000000772b767223 */ /* 0x080fe2000000000c */
[----:B------:R-:W-:Y:S01]  /*96c0*/  FFMA R110, R4, R100, R110 ;  /* 0x00000064046e7223 */ /* 0x000fe2000000006e */
[----:B------:R-:W-:Y:S01]  /*96d0*/  FFMA R119, R103, R119, R13 ;  /* 0x0000007767777223 */ /* 0x000fe2000000000d */
[C---:B------:R-:W-:Y:S01]  /*96e0*/  FFMA R111, R5.reuse, R41, R111 ;  /* 0x00000029056f7223 */ /* 0x040fe2000000006f */
[----:B------:R-:W1:Y:S01]  /*96f0*/  LDS.128 R12, [R2.X4+UR5+0x450] ;  /* 0x00045005020c7984 */ /* 0x000e620008004c00 */
        /* <DEDUP_REMOVED lines=8> */
[-C--:B------:R-:W-:Y:S01]  /*9780*/  FFMA R0, R55, R7.reuse, R0 ;  /* 0x0000000737007223 */ /* 0x080fe20000000000 */
[-C--:B------:R-:W-:Y:S01]  /*9790*/  FFMA R101, R51, R7.reuse, R50 ;  /* 0x0000000733657223 */ /* 0x080fe20000000032 */
[----:B------:R-:W-:Y:S01]  /*97a0*/  FFMA R103, R103, R7, R6 ;  /* 0x0000000767677223 */ /* 0x000fe20000000006 */
[C---:B--2---:R-:W-:Y:S01]  /*97b0*/  FFMA R6, R8.reuse, R44, R99 ;  /* 0x0000002c08067223 */ /* 0x044fe20000000063 */
[----:B------:R-:W-:Y:S01]  /*97c0*/  LDS.128 R112, [R2.X4+UR5+0x6450] ;  /* 0x0064500502707984 */ /* 0x000fe20008004c00 */
[----:B---3--:R-:W-:-:S02]  /*97d0*/  FFMA R4, R8, R104, R97 ;  /* 0x0000006808047223 */ /* 0x008fc40000000061 */
[C---:B------:R-:W-:Y:S01]  /*97e0*/  FFMA R43, R9.reuse, R45, R6 ;  /* 0x0000002d092b7223 */ /* 0x040fe20000000006 */
[----:B------:R-:W-:Y:S01]  /*97f0*/  LDS.128 R52, [R76+0x460] ;  /* 0x000460004c347984 */ /* 0x000fe20000000c00 */
[C---:B------:R-:W-:Y:S01]  /*9800*/  FFMA R49, R9.reuse, R105, R4 ;  /* 0x0000006909317223 */ /* 0x040fe20000000004 */
[C---:B----4-:R-:W-:Y:S02]  /*9810*/  FFMA R98, R8.reuse, R64, R98 ;  /* 0x0000004008627223 */ /* 0x050fe40000000062 */
[----:B------:R-:W2:Y:S01]  /*9820*/  LDS.128 R4, [R2.X4+UR5+0x650] ;  /* 0x0006500502047984 */ /* 0x000ea20008004c00 */
[----:B-----5:R-:W-:Y:S01]  /*9830*/  FFMA R108, R8, R56, R108 ;  /* 0x00000038086c7223 */ /* 0x020fe2000000006c */
[C---:B------:R-:W-:Y:S01]  /*9840*/  FFMA R8, R10.reuse, R46, R43 ;  /* 0x0000002e0a087223 */ /* 0x040fe2000000002b */
[C---:B------:R-:W-:Y:S01]  /*9850*/  FFMA R41, R9.reuse, R65, R98 ;  /* 0x0000004109297223 */ /* 0x040fe20000000062 */
[----:B------:R-:W-:Y:S01]  /*9860*/  FFMA R40, R10, R106, R49 ;  /* 0x0000006a0a287223 */ /* 0x000fe20000000031 */
[----:B------:R-:W-:Y:S01]  /*9870*/  FFMA R9, R9, R57, R108 ;  /* 0x0000003909097223 */ /* 0x000fe2000000006c */
[-C--:B------:R-:W-:Y:S01]  /*9880*/  FFMA R97, R47, R11.reuse, R8 ;  /* 0x0000000b2f617223 */ /* 0x080fe20000000008 */
[----:B------:R-:W-:Y:S01]  /*9890*/  FFMA R8, R16, R56, R93 ;  /* 0x0000003810087223 */ /* 0x000fe2000000005d */
[C---:B------:R-:W-:Y:S01]  /*98a0*/  FFMA R98, R10.reuse, R66, R41 ;  /* 0x000000420a627223 */ /* 0x040fe20000000029 */
        /* <DEDUP_REMOVED lines=18> */
[-C--:B------:R-:W-:Y:S01]  /*99d0*/  FFMA R95, R107, R19.reuse, R16 ;  /* 0x000000136b5f7223 */ /* 0x080fe20000000010 */
        /* <DEDUP_REMOVED lines=10> */
[----:B------:R-:W-:Y:S01]  /*9a80*/  FFMA R40, R14, R58, R43 ;  /* 0x0000003a0e287223 */ /* 0x000fe2000000002b */
[C---:B--2---:R-:W-:Y:S01]  /*9a90*/  FFMA R86, R4.reuse, R64, R86 ;  /* 0x0000004004567223 */ /* 0x044fe20000000056 */
[----:B------:R-:W-:Y:S01]  /*9aa0*/  FFMA R88, R4, R44, R88 ;  /* 0x0000002c04587223 */ /* 0x000fe20000000058 */
[C---:B------:R-:W-:Y:S01]  /*9ab0*/  FFMA R12, R14.reuse, R106, R13 ;  /* 0x0000006a0e0c7223 */ /* 0x040fe2000000000d */
[C---:B------:R-:W-:Y:S01]  /*9ac0*/  FFMA R90, R14.reuse, R66, R41 ;  /* 0x000000420e5a7223 */ /* 0x040fe20000000029 */
[----:B------:R-:W-:Y:S01]  /*9ad0*/  FFMA R92, R14, R46, R49 ;  /* 0x0000002e0e5c7223 */ /* 0x000fe20000000031 */
[----:B------:R-:W-:Y:S01]  /*9ae0*/  FFMA R43, R5, R45, R88 ;  /* 0x0000002d052b7223 */ /* 0x000fe20000000058 */
[----:B------:R-:W-:Y:S01]  /*9af0*/  FFMA R91, R107, R15, R12 ;  /* 0x0000000f6b5b7223 */ /* 0x000fe2000000000c */
[C---:B------:R-:W-:Y:S01]  /*9b00*/  FFMA R12, R4.reuse, R56, R25 ;  /* 0x00000038040c7223 */ /* 0x040fe20000000019 */
[----:B------:R-:W-:Y:S01]  /*9b10*/  FFMA R4, R4, R104, R87 ;  /* 0x0000006804047223 */ /* 0x000fe20000000057 */
[----:B------:R-:W-:Y:S01]  /*9b20*/  FFMA R25, R5, R65, R86 ;  /* 0x0000004105197223 */ /* 0x000fe20000000056 */
[----:B------:R-:W-:Y:S01]  /*9b30*/  FFMA R89, R59, R15, R40 ;  /* 0x0000000f3b597223 */ /* 0x000fe20000000028 */
[C---:B------:R-:W-:Y:S01]  /*9b40*/  FFMA R41, R5.reuse, R57, R12 ;  /* 0x0000003905297223 */ /* 0x040fe2000000000c */
[----:B------:R-:W-:Y:S01]  /*9b50*/  FFMA R5, R5, R105, R4 ;  /* 0x0000006905057223 */ /* 0x000fe20000000004 */
[-C--:B------:R-:W-:Y:S01]  /*9b60*/  FFMA R90, R67, R15.reuse, R90 ;  /* 0x0000000f435a7223 */ /* 0x080fe2000000005a */
[----:B------:R-:W-:Y:S01]  /*9b70*/  FFMA R92, R47, R15, R92 ;  /* 0x0000000f2f5c7223 */ /* 0x000fe2000000005c */
[C---:B------:R-:W-:Y:S01]  /*9b80*/  FFMA R40, R6.reuse, R58, R41 ;  /* 0x0000003a06287223 */ /* 0x040fe20000000029 */
[----:B------:R-:W2:Y:S01]  /*9b90*/  LDS.128 R12, [R2.X4+UR5+0x2450] ;  /* 0x00245005020c7984 */ /* 0x000ea20008004c00 */
[C---:B------:R-:W-:Y:S01]  /*9ba0*/  FFMA R4, R6.reuse, R106, R5 ;  /* 0x0000006a06047223 */ /* 0x040fe20000000005 */
[C---:B------:R-:W-:Y:S01]  /*9bb0*/  FFMA R86, R6.reuse, R66, R25 ;  /* 0x0000004206567223 */ /* 0x040fe20000000019 */
[----:B------:R-:W-:Y:S01]  /*9bc0*/  FFMA R88, R6, R46, R43 ;  /* 0x0000002e06587223 */ /* 0x000fe2000000002b */
[-C--:B------:R-:W-:Y:S01]  /*9bd0*/  FFMA R25, R59, R7.reuse, R40 ;  /* 0x000000073b197223 */ /* 0x080fe20000000028 */
[----:B------:R-:W-:Y:S01]  /*9be0*/  FFMA R87, R107, R7, R4 ;  /* 0x000000076b577223 */ /* 0x000fe20000000004 */
[C---:B---3--:R-:W-:Y:S01]  /*9bf0*/  FFMA R6, R8.reuse, R64, R83 ;  /* 0x0000004008067223 */ /* 0x048fe20000000053 */
        /* <DEDUP_REMOVED lines=10> */
[----:B------:R-:W3:Y:S01]  /*9ca0*/  LDS.128 R4, [R2.X4+UR5+0x2650] ;  /* 0x0026500502047984 */ /* 0x000ee20008004c00 */
[C---:B------:R-:W-:Y:S01]  /*9cb0*/  FFMA R8, R10.reuse, R66, R41 ;  /* 0x000000420a087223 */ /* 0x040fe20000000029 */
[C---:B------:R-:W-:Y:S01]  /*9cc0*/  FFMA R84, R10.reuse, R106, R9 ;  /* 0x0000006a0a547223 */ /* 0x040fe20000000009 */
[----:B------:R-:W-:Y:S01]  /*9cd0*/  FFMA R10, R10, R46, R49 ;  /* 0x0000002e0a0a7223 */ /* 0x000fe20000000031 */
[C---:B-1----:R-:W-:Y:S01]  /*9ce0*/  FFMA R78, R16.reuse, R56, R78 ;  /* 0x00000038104e7223 */ /* 0x042fe2000000004e */
        /* <DEDUP_REMOVED lines=14> */
[----:B------:R-:W-:Y:S01]  /*9dd0*/  LDS.128 R108, [R76+0x260] ;  /* 0x000260004c6c7984 */ /* 0x000fe20000000c00 */
[C---:B------:R-:W-:Y:S01]  /*9de0*/  FFMA R80, R18.reuse, R106, R17 ;  /* 0x0000006a12507223 */ /* 0x040fe20000000011 */
[----:B------:R-:W-:Y:S01]  /*9df0*/  FFMA R18, R18, R46, R49 ;  /* 0x0000002e12127223 */ /* 0x000fe20000000031 */
[-C--:B------:R-:W-:Y:S01]  /*9e00*/  FFMA R79, R67, R19.reuse, R16 ;  /* 0x00000013434f7223 */ /* 0x080fe20000000010 */
[C---:B--2---:R-:W-:Y:S01]  /*9e10*/  FFMA R74, R12.reuse, R64, R74 ;  /* 0x000000400c4a7223 */ /* 0x044fe2000000004a */
[C---:B------:R-:W-:Y:S01]  /*9e20*/  FFMA R16, R12.reuse, R44, R77 ;  /* 0x0000002c0c107223 */ /* 0x040fe2000000004d */
[-C--:B------:R-:W-:Y:S01]  /*9e30*/  FFMA R81, R47, R19.reuse, R18 ;  /* 0x000000132f517223 */ /* 0x080fe20000000012 */
[C---:B------:R-:W-:Y:S01]  /*9e40*/  FFMA R18, R12.reuse, R56, R73 ;  /* 0x000000380c127223 */ /* 0x040fe20000000049 */
[----:B------:R-:W-:Y:S01]  /*9e50*/  FFMA R12, R12, R104, R75 ;  /* 0x000000680c0c7223 */ /* 0x000fe2000000004b */
[----:B------:R-:W2:Y:S01]  /*9e60*/  LDS.128 R48, [R2.X4+UR5+0x4250] ;  /* 0x0042500502307984 */ /* 0x000ea20008004c00 */
[-C--:B------:R-:W-:Y:S01]  /*9e70*/  FFMA R78, R59, R19.reuse, R78 ;  /* 0x000000133b4e7223 */ /* 0x080fe2000000004e */
[----:B------:R-:W-:Y:S01]  /*9e80*/  FFMA R80, R107, R19, R80 ;  /* 0x000000136b507223 */ /* 0x000fe20000000050 */
[C---:B------:R-:W-:Y:S01]  /*9e90*/  FFMA R17, R13.reuse, R65, R74 ;  /* 0x000000410d117223 */ /* 0x040fe2000000004a */
[C---:B------:R-:W-:Y:S01]  /*9ea0*/  FFMA R19, R13.reuse, R57, R18 ;  /* 0x000000390d137223 */ /* 0x040fe20000000012 */
[C---:B------:R-:W-:Y:S01]  /*9eb0*/  FFMA R41, R13.reuse, R45, R16 ;  /* 0x0000002d0d297223 */ /* 0x040fe20000000010 */
[----:B------:R-:W-:Y:S01]  /*9ec0*/  FFMA R13, R13, R105, R12 ;  /* 0x000000690d0d7223 */ /* 0x000fe2000000000c */
[C---:B------:R-:W-:Y:S01]  /*9ed0*/  FFMA R74, R14.reuse, R66, R17 ;  /* 0x000000420e4a7223 */ /* 0x040fe20000000011 */
[----:B------:R-:W-:Y:S01]  /*9ee0*/  FFMA R16, R14, R58, R19 ;  /* 0x0000003a0e107223 */ /* 0x000fe20000000013 */
[----:B------:R-:W-:Y:S01]  /*9ef0*/  FFMA R116, R112, R64, R116 ;  /* 0x0000004070747223 */ /* 0x000fe20000000074 */
[C---:B------:R-:W-:Y:S01]  /*9f00*/  FFMA R12, R14.reuse, R106, R13 ;  /* 0x0000006a0e0c7223 */ /* 0x040fe2000000000d */
[----:B------:R-:W-:Y:S01]  /*9f10*/  FFMA R14, R14, R46, R41 ;  /* 0x0000002e0e0e7223 */ /* 0x000fe20000000029 */
[C---:B---3--:R-:W-:Y:S01]  /*9f20*/  FFMA R70, R4.reuse, R64, R70 ;  /* 0x0000004004467223 */ /* 0x048fe20000000046 */
[C---:B------:R-:W-:Y:S01]  /*9f30*/  FFMA R72, R4.reuse, R44, R72 ;  /* 0x0000002c04487223 */ /* 0x040fe20000000048 */
[-C--:B------:R-:W-:Y:S01]  /*9f40*/  FFMA R75, R107, R15.reuse, R12 ;  /* 0x0000000f6b4b7223 */ /* 0x080fe2000000000c */
[C---:B------:R-:W-:Y:S01]  /*9f50*/  FFMA R12, R4.reuse, R56, R69 ;  /* 0x00000038040c7223 */ /* 0x040fe20000000045 */
[----:B------:R-:W-:Y:S01]  /*9f60*/  FFMA R4, R4, R104, R71 ;  /* 0x0000006804047223 */ /* 0x000fe20000000047 */
[-C--:B------:R-:W-:Y:S01]  /*9f70*/  FFMA R73, R59, R15.reuse, R16 ;  /* 0x0000000f3b497223 */ /* 0x080fe20000000010 */
[-C--:B------:R-:W-:Y:S01]  /*9f80*/  FFMA R74, R67, R15.reuse, R74 ;  /* 0x0000000f434a7223 */ /* 0x080fe2000000004a */
[----:B------:R-:W-:Y:S01]  /*9f90*/  FFMA R77, R47, R15, R14 ;  /* 0x0000000f2f4d7223 */ /* 0x000fe2000000000e */
[----:B------:R-:W3:Y:S01]  /*9fa0*/  LDS.128 R16, [R2.X4+UR5+0x4450] ;  /* 0x0044500502107984 */ /* 0x000ee20008004c00 */
        /* <DEDUP_REMOVED lines=8> */
[----:B------:R-:W-:Y:S01]  /*a030*/  FFMA R68, R8, R44, R68 ;  /* 0x0000002c08447223 */ /* 0x000fe20000000044 */
        /* <DEDUP_REMOVED lines=11> */
[----:B--2---:R-:W-:Y:S01]  /*a0f0*/  FFMA R38, R48, R64, R38 ;  /* 0x0000004030267223 */ /* 0x004fe20000000026 */
[----:B------:R-:W-:Y:S01]  /*a100*/  FFMA R8, R10, R106, R9 ;  /* 0x0000006a0a087223 */ /* 0x000fe20000000009 */
[----:B------:R-:W1:Y:S01]  /*a110*/  LDS.128 R4, [R2.X4+UR5+0x4650] ;  /* 0x0046500502047984 */ /* 0x000e620008004c00 */
[----:B------:R-:W-:Y:S01]  /*a120*/  FFMA R60, R48, R44, R60 ;  /* 0x0000002c303c7223 */ /* 0x000fe2000000003c */
        /* <DEDUP_REMOVED lines=19> */
[-C--:B------:R-:W-:Y:S01]  /*a260*/  FFMA R49, R67, R51.reuse, R38 ;  /* 0x0000003343317223 */ /* 0x080fe20000000026 */
        /* <DEDUP_REMOVED lines=34> */
[C---:B--2---:R-:W-:Y:S01]  /*a490*/  FFMA R24, R8.reuse, R64, R24 ;  /* 0x0000004008187223 */ /* 0x044fe20000000018 */
        /* <DEDUP_REMOVED lines=14> */
[C---:B---3--:R-:W-:Y:S01]  /*a580*/  FFMA R22, R12.reuse, R44, R22 ;  /* 0x0000002c0c167223 */ /* 0x048fe20000000016 */
[C---:B------:R-:W-:Y:S01]  /*a590*/  FFMA R20, R12.reuse, R64, R20 ;  /* 0x000000400c147223 */ /* 0x040fe20000000014 */
        /* <DEDUP_REMOVED lines=10> */
[----:B------:R-:W-:Y:S01]  /*a640*/  LDS.128 R20, [R76+0x60] ;  /* 0x000060004c147984 */ /* 0x000fe20000000c00 */
[-C--:B------:R-:W-:Y:S01]  /*a650*/  FFMA R13, R13, R57.reuse, R12 ;  /* 0x000000390d0d7223 */ /* 0x080fe2000000000c */
[----:B------:R-:W-:Y:S01]  /*a660*/  FFMA R29, R14, R106, R29 ;  /* 0x0000006a0e1d7223 */ /* 0x000fe2000000001d */
[----:B------:R-:W-:Y:S01]  /*a670*/  FFMA R12, R112, R56, R117 ;  /* 0x00000038700c7223 */ /* 0x000fe20000000075 */
[----:B------:R-:W2:Y:S01]  /*a680*/  LDS.128 R8, [R2.X4+UR5+0x60] ;  /* 0x0000600502087984 */ /* 0x000ea20008004c00 */
[----:B------:R-:W-:Y:S01]  /*a690*/  FFMA R26, R14, R58, R13 ;  /* 0x0000003a0e1a7223 */ /* 0x000fe2000000000d */
[C---:B------:R-:W-:Y:S01]  /*a6a0*/  FFMA R13, R112.reuse, R104, R119 ;  /* 0x00000068700d7223 */ /* 0x040fe20000000077 */
[----:B------:R-:W-:Y:S01]  /*a6b0*/  FFMA R14, R112, R44, R118 ;  /* 0x0000002c700e7223 */ /* 0x000fe20000000076 */
[----:B------:R-:W3:Y:S01]  /*a6c0*/  LDS.128 R60, [R76+0x660] ;  /* 0x000660004c3c7984 */ /* 0x000ee20000000c00 */
[C---:B------:R-:W-:Y:S01]  /*a6d0*/  FFMA R12, R113.reuse, R57, R12 ;  /* 0x00000039710c7223 */ /* 0x040fe2000000000c */
[C---:B------:R-:W-:Y:S01]  /*a6e0*/  FFMA R112, R113.reuse, R65, R116 ;  /* 0x0000004171707223 */ /* 0x040fe20000000074 */
[C---:B------:R-:W-:Y:S01]  /*a6f0*/  FFMA R13, R113.reuse, R105, R13 ;  /* 0x00000069710d7223 */ /* 0x040fe2000000000d */
[----:B------:R-:W4:Y:S01]  /*a700*/  LDS.128 R16, [R2.X4+UR5+0x260] ;  /* 0x0002600502107984 */ /* 0x000f220008004c00 */
[----:B------:R-:W-:Y:S01]  /*a710*/  FFMA R14, R113, R45, R14 ;  /* 0x0000002d710e7223 */ /* 0x000fe2000000000e */
[C---:B------:R-:W-:Y:S01]  /*a720*/  FFMA R113, R114.reuse, R58, R12 ;  /* 0x0000003a72717223 */ /* 0x040fe2000000000c */
[C---:B------:R-:W-:Y:S01]  /*a730*/  FFMA R112, R114.reuse, R66, R112 ;  /* 0x0000004272707223 */ /* 0x040fe20000000070 */
[C---:B------:R-:W-:Y:S01]  /*a740*/  FFMA R13, R114.reuse, R106, R13 ;  /* 0x0000006a720d7223 */ /* 0x040fe2000000000d */
[----:B------:R-:W-:Y:S01]  /*a750*/  FFMA R12, R114, R46, R14 ;  /* 0x0000002e720c7223 */ /* 0x000fe2000000000e */
[-C--:B------:R-:W-:Y:S01]  /*a760*/  FFMA R113, R59, R115.reuse, R113 ;  /* 0x000000733b717223 */ /* 0x080fe20000000071 */
[C---:B------:R-:W-:Y:S01]  /*a770*/  FFMA R112, R67.reuse, R115, R112 ;  /* 0x0000007343707223 */ /* 0x040fe20000000070 */
[----:B------:R-:W-:Y:S01]  /*a780*/  FFMA R24, R67, R15, R24 ;  /* 0x0000000f43187223 */ /* 0x000fe20000000018 */
[----:B------:R-:W-:Y:S01]  /*a790*/  FFMA R114, R47, R115, R12 ;  /* 0x000000732f727223 */ /* 0x000fe2000000000c */
[-C--:B------:R-:W-:Y:S01]  /*a7a0*/  FFMA R26, R59, R15.reuse, R26 ;  /* 0x0000000f3b1a7223 */ /* 0x080fe2000000001a */
[-C--:B------:R-:W-:Y:S01]  /*a7b0*/  FFMA R28, R47, R15.reuse, R28 ;  /* 0x0000000f2f1c7223 */ /* 0x080fe2000000001c */
[C---:B-1----:R-:W-:Y:S01]  /*a7c0*/  FFMA R102, R4.reuse, R44, R102 ;  /* 0x0000002c04667223 */ /* 0x042fe20000000066 */
        /* <DEDUP_REMOVED lines=18> */
[----:B------:R-:W-:Y:S01]  /*a8f0*/  LDS.128 R116, [R2.X4+UR5+0x6460] ;  /* 0x0064600502747984 */ /* 0x000fe20008004c00 */
[C---:B--2---:R-:W-:Y:S01]  /*a900*/  FFMA R6, R8.reuse, R20, R97 ;  /* 0x0000001408067223 */ /* 0x044fe20000000061 */
[C---:B------:R-:W-:Y:S01]  /*a910*/  FFMA R4, R8.reuse, R108, R99 ;  /* 0x0000006c08047223 */ /* 0x040fe20000000063 */
[C---:B------:R-:W-:Y:S01]  /*a920*/  FFMA R100, R8.reuse, R52, R100 ;  /* 0x0000003408647223 */ /* 0x040fe20000000064 */
[----:B------:R-:W-:Y:S01]  /*a930*/  LDS.128 R64, [R76+0x470] ;  /* 0x000470004c407984 */ /* 0x000fe20000000c00 */
[C---:B------:R-:W-:Y:S01]  /*a940*/  FFMA R47, R9.reuse, R21, R6 ;  /* 0x00000015092f7223 */ /* 0x040fe20000000006 */
[C---:B------:R-:W-:Y:S01]  /*a950*/  FFMA R57, R9.reuse, R109, R4 ;  /* 0x0000006d09397223 */ /* 0x040fe20000000004 */
[----:B---3--:R-:W-:Y:S01]  /*a960*/  FFMA R98, R8, R60, R98 ;  /* 0x0000003c08627223 */ /* 0x008fe20000000062 */
[----:B------:R-:W2:Y:S01]  /*a970*/  LDS.128 R4, [R2.X4+UR5+0x660] ;  /* 0x0006600502047984 */ /* 0x000ea20008004c00 */
[C---:B------:R-:W-:Y:S01]  /*a980*/  FFMA R8, R10.reuse, R22, R47 ;  /* 0x000000160a087223 */ /* 0x040fe2000000002f */
[----:B------:R-:W-:Y:S01]  /*a990*/  FFMA R44, R10, R110, R57 ;  /* 0x0000006e0a2c7223 */ /* 0x000fe20000000039 */
[C---:B------:R-:W-:Y:S01]  /*a9a0*/  FFMA R45, R9.reuse, R61, R98 ;  /* 0x0000003d092d7223 */ /* 0x040fe20000000062 */
[----:B------:R-:W-:Y:S01]  /*a9b0*/  FFMA R9, R9, R53, R100 ;  /* 0x0000003509097223 */ /* 0x000fe20000000064 */
[-C--:B------:R-:W-:Y:S01]  /*a9c0*/  FFMA R97, R23, R11.reuse, R8 ;  /* 0x0000000b17617223 */ /* 0x080fe20000000008 */
[----:B----4-:R-:W-:Y:S01]  /*a9d0*/  FFMA R8, R16, R52, R93 ;  /* 0x0000003410087223 */ /* 0x010fe2000000005d */
        /* <DEDUP_REMOVED lines=174> */
[C---:B-1----:R-:W-:Y:S01]  /*b4c0*/  FFMA R36, R4.reuse, R108, R36 ;  /* 0x0000006c04247223 */ /* 0x042fe20000000024 */
[-C--:B------:R-:W-:Y:S01]  /*b4d0*/  FFMA R39, R111, R19.reuse, R16 ;  /* 0x000000136f277223 */ /* 0x080fe20000000010 */
        /* <DEDUP_REMOVED lines=29> */
[C---:B---3--:R-:W-:Y:S01]  /*b6b0*/  FFMA R28, R12.reuse, R20, R28 ;  /* 0x000000140c1c7223 */ /* 0x048fe2000000001c */
[C---:B------:R-:W-:Y:S01]  /*b6c0*/  FFMA R24, R12.reuse, R60, R24 ;  /* 0x0000003c0c187223 */ /* 0x040fe20000000018 */
[-C--:B------:R-:W-:Y:S01]  /*b6d0*/  FFMA R30, R63, R11.reuse, R30 ;  /* 0x0000000b3f1e7223 */ /* 0x080fe2000000001e */
[-C--:B------:R-:W-:Y:S01]  /*b6e0*/  FFMA R31, R55, R11.reuse, R16 ;  /* 0x0000000b371f7223 */ /* 0x080fe20000000010 */
[-C--:B------:R-:W-:Y:S01]  /*b6f0*/  FFMA R32, R23, R11.reuse, R32 ;  /* 0x0000000b17207223 */ /* 0x080fe20000000020 */
[----:B------:R-:W-:Y:S01]  /*b700*/  FFMA R33, R111, R11, R8 ;  /* 0x0000000b6f217223 */ /* 0x000fe20000000008 */
[----:B------:R-:W-:Y:S01]  /*b710*/  FFMA R8, R12, R108, R29 ;  /* 0x0000006c0c087223 */ /* 0x000fe2000000001d */
[C---:B------:R-:W-:Y:S01]  /*b720*/  FFMA R11, R13.reuse, R21, R28 ;  /* 0x000000150d0b7223 */ /* 0x040fe2000000001c */
[C---:B------:R-:W-:Y:S01]  /*b730*/  FFMA R9, R13.reuse, R61, R24 ;  /* 0x0000003d0d097223 */ /* 0x040fe20000000018 */
[----:B------:R-:W-:Y:S01]  /*b740*/  LDS.128 R48, [R76+0x70] ;  /* 0x000070004c307984 */ /* 0x000fe20000000c00 */
[C---:B------:R-:W-:Y:S01]  /*b750*/  FFMA R29, R13.reuse, R109, R8 ;  /* 0x0000006d0d1d7223 */ /* 0x040fe20000000008 */
[C---:B------:R-:W-:Y:S01]  /*b760*/  FFMA R28, R14.reuse, R22, R11 ;  /* 0x000000160e1c7223 */ /* 0x040fe2000000000b */
[----:B------:R-:W-:Y:S01]  /*b770*/  FFMA R24, R14, R62, R9 ;  /* 0x0000003e0e187223 */ /* 0x000fe20000000009 */
[----:B------:R-:W-:Y:S01]  /*b780*/  FFMA R26, R12, R52, R26 ;  /* 0x000000340c1a7223 */ /* 0x000fe2000000001a */
[----:B------:R-:W2:Y:S01]  /*b790*/  LDS.128 R8, [R2.X4+UR5+0x70] ;  /* 0x0000700502087984 */ /* 0x000ea20008004c00 */
[----:B------:R-:W-:Y:S01]  /*b7a0*/  FFMA R29, R14, R110, R29 ;  /* 0x0000006e0e1d7223 */ /* 0x000fe2000000001d */
[----:B------:R-:W-:Y:S01]  /*b7b0*/  FFMA R12, R116, R52, R113 ;  /* 0x00000034740c7223 */ /* 0x000fe20000000071 */
[----:B------:R-:W-:Y:S01]  /*b7c0*/  FFMA R13, R13, R53, R26 ;  /* 0x000000350d0d7223 */ /* 0x000fe2000000001a */
[----:B------:R-:W3:Y:S01]  /*b7d0*/  LDS.128 R56, [R76+0x670] ;  /* 0x000670004c387984 */ /* 0x000ee20000000c00 */
[----:B------:R-:W-:Y:S01]  /*b7e0*/  FFMA R24, R63, R15, R24 ;  /* 0x0000000f3f187223 */ /* 0x000fe20000000018 */
[C---:B------:R-:W-:Y:S01]  /*b7f0*/  FFMA R12, R117.reuse, R53, R12 ;  /* 0x00000035750c7223 */ /* 0x040fe2000000000c */
[----:B------:R-:W-:Y:S01]  /*b800*/  FFMA R26, R14, R54, R13 ;  /* 0x000000360e1a7223 */ /* 0x000fe2000000000d */
[----:B------:R-:W4:Y:S01]  /*b810*/  LDS.128 R16, [R2.X4+UR5+0x270] ;  /* 0x0002700502107984 */ /* 0x000f220008004c00 */
[C---:B------:R-:W-:Y:S01]  /*b820*/  FFMA R13, R116.reuse, R108, R115 ;  /* 0x0000006c740d7223 */ /* 0x040fe20000000073 */
[----:B------:R-:W-:Y:S01]  /*b830*/  FFMA R14, R116, R20, R114 ;  /* 0x00000014740e7223 */ /* 0x000fe20000000072 */
[----:B------:R-:W-:Y:S01]  /*b840*/  FFMA R116, R117, R61, R112 ;  /* 0x0000003d75747223 */ /* 0x000fe20000000070 */
        /* <DEDUP_REMOVED lines=10> */
[----:B------:R-:W-:Y:S01]  /*b8f0*/  FFMA R118, R23, R119, R12 ;  /* 0x0000007717767223 */ /* 0x000fe2000000000c */
[C---:B------:R-:W-:Y:S01]  /*b900*/  FFMA R29, R111.reuse, R15, R29 ;  /* 0x0000000f6f1d7223 */ /* 0x040fe2000000001d */
[C---:B-1----:R-:W-:Y:S01]  /*b910*/  FFMA R106, R4.reuse, R20, R106 ;  /* 0x00000014046a7223 */ /* 0x042fe2000000006a */
        /* <DEDUP_REMOVED lines=15> */
[C---:B--2---:R-:W-:Y:S01]  /*ba10*/  FFMA R4, R8.reuse, R100, R99 ;  /* 0x0000006408047223 */ /* 0x044fe20000000063 */
[-C--:B------:R-:W-:Y:S01]  /*ba20*/  FFMA R111, R111, R7.reuse, R6 ;  /* 0x000000076f6f7223 */ /* 0x080fe20000000006 */
[C---:B------:R-:W-:Y:S01]  /*ba30*/  FFMA R6, R8.reuse, R48, R97 ;  /* 0x0000003008067223 */ /* 0x040fe20000000061 */
[----:B------:R-:W-:Y:S01]  /*ba40*/  FFMA R109, R55, R7, R54 ;  /* 0x00000007376d7223 */ /* 0x000fe20000000036 */
[C---:B------:R-:W-:Y:S01]  /*ba50*/  FFMA R53, R9.reuse, R101, R4 ;  /* 0x0000006509357223 */ /* 0x040fe20000000004 */
[C---:B---3--:R-:W-:Y:S01]  /*ba60*/  FFMA R98, R8.reuse, R56, R98 ;  /* 0x0000003808627223 */ /* 0x048fe20000000062 */
[C---:B------:R-:W-:Y:S01]  /*ba70*/  FFMA R23, R9.reuse, R49, R6 ;  /* 0x0000003109177223 */ /* 0x040fe20000000006 */
[----:B------:R-:W-:Y:S01]  /*ba80*/  FFMA R104, R8, R64, R104 ;  /* 0x0000004008687223 */ /* 0x000fe20000000068 */
[----:B------:R-:W2:Y:S01]  /*ba90*/  LDS.128 R4, [R2.X4+UR5+0x670] ;  /* 0x0006700502047984 */ /* 0x000ea20008004c00 */
[C---:B------:R-:W-:Y:S01]  /*baa0*/  FFMA R21, R9.reuse, R57, R98 ;  /* 0x0000003909157223 */ /* 0x040fe20000000062 */
[C---:B------:R-:W-:Y:S01]  /*bab0*/  FFMA R8, R10.reuse, R50, R23 ;  /* 0x000000320a087223 */ /* 0x040fe20000000017 */
[----:B------:R-:W-:Y:S01]  /*bac0*/  FFMA R9, R9, R65, R104 ;  /* 0x0000004109097223 */ /* 0x000fe20000000068 */
[C---:B------:R-:W-:Y:S01]  /*bad0*/  FFMA R98, R10.reuse, R102, R53 ;  /* 0x000000660a627223 */ /* 0x040fe20000000035 */
[----:B------:R-:W-:Y:S01]  /*bae0*/  FFMA R20, R10, R58, R21 ;  /* 0x0000003a0a147223 */ /* 0x000fe20000000015 */
[-C--:B------:R-:W-:Y:S01]  /*baf0*/  FFMA R97, R51, R11.reuse, R8 ;  /* 0x0000000b33617223 */ /* 0x080fe20000000008 */
[----:B----4-:R-:W-:Y:S01]  /*bb00*/  FFMA R8, R16, R64, R93 ;  /* 0x0000004010087223 */ /* 0x010fe2000000005d */
        /* <DEDUP_REMOVED lines=82> */
[----:B------:R-:W-:Y:S01]  /*c030*/  LDS.128 R112, [R2.X4+UR5+0x6470] ;  /* 0x0064700502707984 */ /* 0x000fe20008004c00 */
        /* <DEDUP_REMOVED lines=19> */
[-C--:B------:R-:W-:Y:S01]  /*c170*/  FFMA R73, R59, R15.reuse, R16 ;  /* 0x0000000f3b497223 */ /* 0x080fe20000000010 */
[C---:B---3--:R-:W-:Y:S01]  /*c180*/  FFMA R70, R4.reuse, R56, R70 ;  /* 0x0000003804467223 */ /* 0x048fe20000000046 */
[-C--:B------:R-:W-:Y:S01]  /*c190*/  FFMA R75, R103, R15.reuse, R12 ;  /* 0x0000000f674b7223 */ /* 0x080fe2000000000c */
        /* <DEDUP_REMOVED lines=39> */
[----:B------:R-:W2:Y:S01]  /*c410*/  LDS.128 R12, [R2.X4+UR5+0x6070] ;  /* 0x00607005020c7984 */ /* 0x000ea20008004c00 */
        /* <DEDUP_REMOVED lines=10> */
[C---:B---3--:R-:W-:Y:S01]  /*c4c0*/  FFMA R38, R16.reuse, R56, R38 ;  /* 0x0000003810267223 */ /* 0x048fe20000000026 */
[-C--:B------:R-:W-:Y:S01]  /*c4d0*/  FFMA R22, R103, R23.reuse, R10 ;  /* 0x0000001767167223 */ /* 0x080fe2000000000a */
        /* <DEDUP_REMOVED lines=30> */
[-C--:B------:R-:W-:Y:S01]  /*c6c0*/  FFMA R27, R67, R7.reuse, R4 ;  /* 0x00000007431b7223 */ /* 0x080fe20000000004 */
[-C--:B------:R-:W-:Y:S01]  /*c6d0*/  FFMA R34, R59, R7.reuse, R34 ;  /* 0x000000073b227223 */ /* 0x080fe20000000022 */
[-C--:B------:R-:W-:Y:S01]  /*c6e0*/  FFMA R35, R51, R7.reuse, R6 ;  /* 0x0000000733237223 */ /* 0x080fe20000000006 */
        /* <DEDUP_REMOVED lines=14> */
[----:B------:R-:W-:Y:S01]  /*c7d0*/  LDS.128 R16, [R2.X4+UR5+0x80] ;  /* 0x0000800502107984 */ /* 0x000fe20008004c00 */
[-C--:B------:R-:W-:Y:S01]  /*c7e0*/  FFMA R33, R103, R15.reuse, R12 ;  /* 0x0000000f67217223 */ /* 0x080fe2000000000c */
[C---:B---3--:R-:W-:Y:S01]  /*c7f0*/  FFMA R12, R8.reuse, R100, R29 ;  /* 0x00000064080c7223 */ /* 0x048fe2000000001d */
[C---:B------:R-:W-:Y:S01]  /*c800*/  FFMA R28, R8.reuse, R48, R28 ;  /* 0x00000030081c7223 */ /* 0x040fe2000000001c */
[C---:B------:R-:W-:Y:S01]  /*c810*/  FFMA R26, R8.reuse, R64, R26 ;  /* 0x00000040081a7223 */ /* 0x040fe2000000001a */
[----:B------:R-:W2:Y:S01]  /*c820*/  LDS.128 R44, [R76+0x80] ;  /* 0x000080004c2c7984 */ /* 0x000ea20000000c00 */
[----:B------:R-:W-:Y:S01]  /*c830*/  FFMA R24, R8, R56, R24 ;  /* 0x0000003808187223 */ /* 0x000fe20000000018 */
        /* <DEDUP_REMOVED lines=13> */
[-C--:B------:R-:W-:Y:S01]  /*c910*/  FFMA R28, R51, R11.reuse, R28 ;  /* 0x0000000b331c7223 */ /* 0x080fe2000000001c */
[-C--:B------:R-:W-:Y:S01]  /*c920*/  FFMA R29, R103, R11.reuse, R29 ;  /* 0x0000000b671d7223 */ /* 0x080fe2000000001d */
[-C--:B------:R-:W-:Y:S01]  /*c930*/  FFMA R24, R67, R11.reuse, R24 ;  /* 0x0000000b43187223 */ /* 0x080fe20000000018 */
[----:B------:R-:W-:Y:S01]  /*c940*/  FFMA R26, R59, R11, R26 ;  /* 0x0000000b3b1a7223 */ /* 0x000fe2000000001a */
[C---:B------:R-:W-:Y:S01]  /*c950*/  FFMA R12, R112.reuse, R56, R116 ;  /* 0x00000038700c7223 */ /* 0x040fe20000000074 */
[----:B------:R-:W5:Y:S01]  /*c960*/  LDS.128 R8, [R2.X4+UR5+0x280] ;  /* 0x0002800502087984 */ /* 0x000f620008004c00 */
        /* <DEDUP_REMOVED lines=15> */
[----:B------:R-:W-:Y:S01]  /*ca60*/  FFMA R115, R103, R115, R13 ;  /* 0x0000007367737223 */ /* 0x000fe2000000000d */
        /* <DEDUP_REMOVED lines=13> */
[C---:B---3--:R-:W-:Y:S01]  /*cb40*/  FFMA R108, R16.reuse, R60, R108 ;  /* 0x0000003c106c7223 */ /* 0x048fe2000000006c */
[C---:B----4-:R-:W-:Y:S01]  /*cb50*/  FFMA R98, R16.reuse, R104, R98 ;  /* 0x0000006810627223 */ /* 0x050fe20000000062 */
[-C--:B------:R-:W-:Y:S01]  /*cb60*/  FFMA R102, R51, R7.reuse, R50 ;  /* 0x0000000733667223 */ /* 0x080fe20000000032 */
[----:B-----5:R-:W-:Y:S01]  /*cb70*/  FFMA R16, R16, R52, R99 ;  /* 0x0000003410107223 */ /* 0x020fe20000000063 */
        /* <DEDUP_REMOVED lines=31> */
[-C--:B------:R-:W-:Y:S01]  /*cd70*/  FFMA R93, R55, R11.reuse, R48 ;  /* 0x0000000b375d7223 */ /* 0x080fe20000000030 */
        /* <DEDUP_REMOVED lines=46> */
[----:B------:R-:W-:Y:S01]  /*d060*/  LDS.128 R116, [R2.X4+UR5+0x6480] ;  /* 0x0064800502747984 */ /* 0x000fe20008004c00 */
        /* <DEDUP_REMOVED lines=22> */
[----:B------:R-:W-:Y:S01]  /*d1d0*/  FFMA R81, R47, R11, R10 ;  /* 0x0000000b2f517223 */ /* 0x000fe2000000000a */
[C---:B------:R-:W-:Y:S01]  /*d1e0*/  FFMA R10, R12.reuse, R52, R73 ;  /* 0x000000340c0a7223 */ /* 0x040fe20000000049 */
[----:B------:R-:W-:Y:S01]  /*d1f0*/  FFMA R12, R12, R104, R75 ;  /* 0x000000680c0c7223 */ /* 0x000fe2000000004b */
[C---:B------:R-:W-:Y:S01]  /*d200*/  FFMA R49, R13.reuse, R61, R74 ;  /* 0x0000003d0d317223 */ /* 0x040fe2000000004a */
[C---:B------:R-:W-:Y:S01]  /*d210*/  FFMA R57, R13.reuse, R45, R8 ;  /* 0x0000002d0d397223 */ /* 0x040fe20000000008 */
[----:B------:R-:W-:Y:S01]  /*d220*/  FFMA R51, R13, R53, R10 ;  /* 0x000000350d337223 */ /* 0x000fe2000000000a */
        /* <DEDUP_REMOVED lines=12> */
[-C--:B------:R-:W-:Y:S01]  /*d2f0*/  FFMA R73, R55, R15.reuse, R48 ;  /* 0x0000000f37497223 */ /* 0x080fe20000000030 */
[-C--:B------:R-:W-:Y:S01]  /*d300*/  FFMA R74, R63, R15.reuse, R74 ;  /* 0x0000000f3f4a7223 */ /* 0x080fe2000000004a */
[----:B------:R-:W-:Y:S01]  /*d310*/  FFMA R77, R47, R15, R14 ;  /* 0x0000000f2f4d7223 */ /* 0x000fe2000000000e */
        /* <DEDUP_REMOVED lines=27> */
[-C--:B------:R-:W-:Y:S01]  /*d4d0*/  FFMA R65, R55, R19.reuse, R42 ;  /* 0x0000001337417223 */ /* 0x080fe2000000002a */
[-C--:B------:R-:W-:Y:S01]  /*d4e0*/  FFMA R67, R107, R19.reuse, R16 ;  /* 0x000000136b437223 */ /* 0x080fe20000000010 */
[C---:B--2---:R-:W-:Y:S01]  /*d4f0*/  FFMA R18, R8.reuse, R60, R21 ;  /* 0x0000003c08127223 */ /* 0x044fe20000000015 */
        /* <DEDUP_REMOVED lines=17> */
[C---:B---3--:R-:W-:Y:S01]  /*d610*/  FFMA R8, R12.reuse, R52, R37 ;  /* 0x000000340c087223 */ /* 0x048fe20000000025 */
        /* <DEDUP_REMOVED lines=56> */
[----:B------:R-:W-:Y:S01]  /*d9a0*/  FFMA R33, R9, R105, R4 ;  /* 0x0000006909217223 */ /* 0x000fe20000000004 */
[C---:B------:R-:W-:Y:S01]  /*d9b0*/  FFMA R32, R10.reuse, R46, R7 ;  /* 0x0000002e0a207223 */ /* 0x040fe20000000007 */
[----:B------:R-:W-:Y:S01]  /*d9c0*/  FFMA R24, R10, R62, R5 ;  /* 0x0000003e0a187223 */ /* 0x000fe20000000005 */
[----:B------:R-:W-:Y:S01]  /*d9d0*/  LDS.128 R108, [R76+0x290] ;  /* 0x000290004c6c7984 */ /* 0x000fe20000000c00 */
[----:B------:R-:W-:Y:S01]  /*d9e0*/  FFMA R26, R8, R52, R26 ;  /* 0x00000034081a7223 */ /* 0x000fe2000000001a */
[C---:B------:R-:W-:Y:S01]  /*d9f0*/  FFMA R33, R10.reuse, R106, R33 ;  /* 0x0000006a0a217223 */ /* 0x040fe20000000021 */
[----:B------:R-:W-:Y:S01]  /*da00*/  FFMA R24, R63, R11, R24 ;  /* 0x0000000b3f187223 */ /* 0x000fe20000000018 */
[----:B------:R-:W2:Y:S01]  /*da10*/  LDS.128 R4, [R2.X4+UR5+0x90] ;  /* 0x0000900502047984 */ /* 0x000ea20008004c00 */
[----:B------:R-:W-:Y:S01]  /*da20*/  FFMA R9, R9, R53, R26 ;  /* 0x0000003509097223 */ /* 0x000fe2000000001a */
[-C--:B------:R-:W-:Y:S01]  /*da30*/  FFMA R32, R47, R11.reuse, R32 ;  /* 0x0000000b2f207223 */ /* 0x080fe20000000020 */
[-C--:B------:R-:W-:Y:S01]  /*da40*/  FFMA R33, R107, R11.reuse, R33 ;  /* 0x0000000b6b217223 */ /* 0x080fe20000000021 */
[----:B------:R-:W3:Y:S01]  /*da50*/  LDS.128 R56, [R76+0x490] ;  /* 0x000490004c387984 */ /* 0x000ee20000000c00 */
[----:B------:R-:W-:Y:S01]  /*da60*/  FFMA R26, R10, R54, R9 ;  /* 0x000000360a1a7223 */ /* 0x000fe20000000009 */
[C---:B------:R-:W-:Y:S01]  /*da70*/  FFMA R12, R116.reuse, R52, R113 ;  /* 0x00000034740c7223 */ /* 0x040fe20000000071 */
[C---:B------:R-:W-:Y:S01]  /*da80*/  FFMA R112, R116.reuse, R60, R112 ;  /* 0x0000003c74707223 */ /* 0x040fe20000000070 */
[----:B------:R-:W4:Y:S01]  /*da90*/  LDS.128 R48, [R76+0x690] ;  /* 0x000690004c307984 */ /* 0x000f220000000c00 */
[----:B------:R-:W-:Y:S01]  /*daa0*/  FFMA R26, R55, R11, R26 ;  /* 0x0000000b371a7223 */ /* 0x000fe2000000001a */
[C---:B------:R-:W-:Y:S01]  /*dab0*/  FFMA R13, R116.reuse, R104, R115 ;  /* 0x00000068740d7223 */ /* 0x040fe20000000073 */
[----:B------:R-:W-:Y:S01]  /*dac0*/  FFMA R14, R116, R44, R114 ;  /* 0x0000002c740e7223 */ /* 0x000fe20000000072 */
[----:B------:R-:W5:Y:S01]  /*dad0*/  LDS.128 R8, [R2.X4+UR5+0x290] ;  /* 0x0002900502087984 */ /* 0x000f620008004c00 */
        /* <DEDUP_REMOVED lines=34> */
[----:B------:R-:W-:Y:S01]  /*dd00*/  LDS.128 R112, [R2.X4+UR5+0x6490] ;  /* 0x0064900502707984 */ /* 0x000fe20008004c00 */
[----:B----4-:R-:W-:Y:S01]  /*dd10*/  FFMA R100, R4, R48, R100 ;  /* 0x0000003004647223 */ /* 0x010fe20000000064 */
[C---:B------:R-:W-:Y:S01]  /*dd20*/  FFMA R45, R5.reuse, R57, R98 ;  /* 0x00000039052d7223 */ /* 0x040fe20000000062 */
[C---:B------:R-:W-:Y:S01]  /*dd30*/  FFMA R4, R6.reuse, R30, R47 ;  /* 0x0000001e06047223 */ /* 0x040fe2000000002f */
[----:B------:R-:W2:Y:S01]  /*dd40*/  LDS.128 R16, [R2.X4+UR5+0x690] ;  /* 0x0006900502107984 */ /* 0x000ea20008004c00 */
[----:B------:R-:W-:Y:S01]  /*dd50*/  FFMA R5, R5, R49, R100 ;  /* 0x0000003105057223 */ /* 0x000fe20000000064 */
[----:B------:R-:W-:Y:S01]  /*dd60*/  FFMA R102, R6, R58, R45 ;  /* 0x0000003a06667223 */ /* 0x000fe2000000002d */
[-C--:B------:R-:W-:Y:S01]  /*dd70*/  FFMA R101, R31, R7.reuse, R4 ;  /* 0x000000071f657223 */ /* 0x080fe20000000004 */
[----:B-----5:R-:W-:Y:S01]  /*dd80*/  FFMA R4, R8, R48, R93 ;  /* 0x0000003008047223 */ /* 0x020fe2000000005d */
        /* <DEDUP_REMOVED lines=35> */
[C---:B--2---:R-:W-:Y:S01]  /*dfc0*/  FFMA R86, R16.reuse, R56, R86 ;  /* 0x0000003810567223 */ /* 0x044fe20000000056 */
[----:B------:R-:W-:Y:S01]  /*dfd0*/  FFMA R95, R111, R15, R12 ;  /* 0x0000000f6f5f7223 */ /* 0x000fe2000000000c */
[C---:B------:R-:W-:Y:S01]  /*dfe0*/  FFMA R12, R16.reuse, R48, R25 ;  /* 0x00000030100c7223 */ /* 0x040fe20000000019 */
        /* <DEDUP_REMOVED lines=28> */
[----:B------:R-:W-:Y:S01]  /*e1b0*/  LDS.128 R60, [R76+0x6a0] ;  /* 0x0006a0004c3c7984 */ /* 0x000fe20000000c00 */
        /* <DEDUP_REMOVED lines=50> */
[----:B------:R-:W-:Y:S01]  /*e4e0*/  FFMA R74, R18, R58, R45 ;  /* 0x0000003a124a7223 */ /* 0x000fe2000000002d */
[----:B------:R-:W-:Y:S01]  /*e4f0*/  FFMA R116, R112, R56, R116 ;  /* 0x0000003870747223 */ /* 0x000fe20000000074 */
[C---:B------:R-:W-:Y:S01]  /*e500*/  FFMA R16, R18.reuse, R110, R17 ;  /* 0x0000006e12107223 */ /* 0x040fe20000000011 */
[----:B------:R-:W-:Y:S01]  /*e510*/  FFMA R18, R18, R30, R53 ;  /* 0x0000001e12127223 */ /* 0x000fe20000000035 */
[-C--:B------:R-:W-:Y:S01]  /*e520*/  FFMA R73, R51, R19.reuse, R44 ;  /* 0x0000001333497223 */ /* 0x080fe2000000002c */
[C---:B-1----:R-:W-:Y:S01]  /*e530*/  FFMA R66, R4.reuse, R56, R66 ;  /* 0x0000003804427223 */ /* 0x042fe20000000042 */
        /* <DEDUP_REMOVED lines=30> */
[----:B------:R-:W-:Y:S01]  /*e720*/  FFMA R42, R10, R58, R17 ;  /* 0x0000003a0a2a7223 */ /* 0x000fe20000000011 */
[-C--:B------:R-:W-:Y:S01]  /*e730*/  FFMA R43, R111, R11.reuse, R8 ;  /* 0x0000000b6f2b7223 */ /* 0x080fe20000000008 */
[----:B---3--:R-:W-:Y:S01]  /*e740*/  FFMA R8, R12, R48, R37 ;  /* 0x000000300c087223 */ /* 0x008fe20000000025 */
[----:B------:R-:W-:Y:S01]  /*e750*/  FFMA R68, R10, R30, R41 ;  /* 0x0000001e0a447223 */ /* 0x000fe20000000029 */
[-C--:B------:R-:W-:Y:S01]  /*e760*/  FFMA R41, R51, R11.reuse, R16 ;  /* 0x0000000b33297223 */ /* 0x080fe20000000010 */
[----:B------:R-:W-:Y:S01]  /*e770*/  FFMA R42, R59, R11, R42 ;  /* 0x0000000b3b2a7223 */ /* 0x000fe2000000002a */
[----:B------:R-:W-:Y:S01]  /*e780*/  FFMA R19, R13, R49, R8 ;  /* 0x000000310d137223 */ /* 0x000fe20000000008 */
[----:B------:R-:W-:Y:S01]  /*e790*/  FFMA R68, R31, R11, R68 ;  /* 0x0000000b1f447223 */ /* 0x000fe20000000044 */
        /* <DEDUP_REMOVED lines=9> */
[----:B------:R-:W-:Y:S01]  /*e830*/  LDS.128 R52, [R76+0x2a0] ;  /* 0x0002a0004c347984 */ /* 0x000fe20000000c00 */
        /* <DEDUP_REMOVED lines=18> */
[----:B------:R-:W-:Y:S01]  /*e960*/  LDS.128 R64, [R76+0x4a0] ;  /* 0x0004a0004c407984 */ /* 0x000fe20000000c00 */
        /* <DEDUP_REMOVED lines=30> */
[----:B------:R-:W-:Y:S01]  /*eb50*/  FFMA R26, R8, R48, R26 ;  /* 0x00000030081a7223 */ /* 0x000fe2000000001a */
[----:B------:R-:W2:Y:S01]  /*eb60*/  LDS.128 R4, [R2.X4+UR5+0xa0] ;  /* 0x0000a00502047984 */ /* 0x000ea20008004c00 */
[----:B------:R-:W-:Y:S01]  /*eb70*/  FFMA R33, R10, R110, R33 ;  /* 0x0000006e0a217223 */ /* 0x000fe20000000021 */
[----:B------:R-:W-:Y:S01]  /*eb80*/  FFMA R24, R59, R11, R24 ;  /* 0x0000000b3b187223 */ /* 0x000fe20000000018 */
[----:B------:R-:W-:Y:S01]  /*eb90*/  FFMA R9, R9, R49, R26 ;  /* 0x0000003109097223 */ /* 0x000fe2000000001a */
[-C--:B------:R-:W-:Y:S01]  /*eba0*/  FFMA R32, R31, R11.reuse, R32 ;  /* 0x0000000b1f207223 */ /* 0x080fe20000000020 */
        /* <DEDUP_REMOVED lines=118> */
[----:B------:R-:W-:Y:S01]  /*f310*/  FFMA R6, R6, R54, R49 ;  /* 0x0000003606067223 */ /* 0x000fe20000000031 */
[C---:B-1----:R-:W-:Y:S01]  /*f320*/  FFMA R4, R8.reuse, R64, R83 ;  /* 0x0000004008047223 */ /* 0x042fe20000000053 */
[C---:B------:R-:W-:Y:S01]  /*f330*/  FFMA R82, R8.reuse, R60, R82 ;  /* 0x0000003c08527223 */ /* 0x040fe20000000052 */
[C---:B------:R-:W-:Y:S01]  /*f340*/  FFMA R84, R8.reuse, R52, R84 ;  /* 0x0000003408547223 */ /* 0x040fe20000000054 */
[----:B------:R-:W-:Y:S01]  /*f350*/  FFMA R8, R8, R16, R85 ;  /* 0x0000001008087223 */ /* 0x000fe20000000055 */
[----:B------:R-:W-:Y:S01]  /*f360*/  FFMA R29, R9, R65, R4 ;  /* 0x00000041091d7223 */ /* 0x000fe20000000004 */
[-C--:B------:R-:W-:Y:S01]  /*f370*/  FFMA R90, R63, R7.reuse, R90 ;  /* 0x000000073f5a7223 */ /* 0x080fe2000000005a */
        /* <DEDUP_REMOVED lines=8> */
[----:B------:R-:W-:Y:S01]  /*f400*/  LDS.128 R212, [R2.X4+UR5+0x61d0] ;  /* 0x0061d00502d47984 */ /* 0x000fe20008004c00 */
[----:B------:R-:W-:Y:S01]  /*f410*/  FFMA R88, R10, R18, R9 ;  /* 0x000000120a587223 */ /* 0x000fe20000000009 */
[----:B------:R-:W-:Y:S01]  /*f420*/  FFMA R87, R67, R11, R8 ;  /* 0x0000000b43577223 */ /* 0x000fe20000000008 */
[C---:B--2---:R-:W-:Y:S01]  /*f430*/  FFMA R8, R12.reuse, R64, R79 ;  /* 0x000000400c087223 */ /* 0x044fe2000000004f */
[C---:B------:R-:W-:Y:S01]  /*f440*/  FFMA R78, R12.reuse, R60, R78 ;  /* 0x0000003c0c4e7223 */ /* 0x040fe2000000004e */
[----:B------:R-:W-:Y:S01]  /*f450*/  FFMA R80, R12, R52, R80 ;  /* 0x000000340c507223 */ /* 0x000fe20000000050 */
[----:B------:R-:W-:Y:S01]  /*f460*/  FFMA R10, R10, R54, R49 ;  /* 0x000000360a0a7223 */ /* 0x000fe20000000031 */
        /* <DEDUP_REMOVED lines=13> */
[C---:B---3--:R-:W-:Y:S01]  /*f540*/  FFMA R74, R20.reuse, R64, R74 ;  /* 0x00000040144a7223 */ /* 0x048fe2000000004a */
        /* <DEDUP_REMOVED lines=65> */
[----:B------:R-:W-:Y:S01]  /*f960*/  FFMA R13, R13, R17, R40 ;  /* 0x000000110d0d7223 */ /* 0x000fe20000000028 */
[C---:B------:R-:W-:Y:S01]  /*f970*/  FFMA R40, R14.reuse, R54, R37 ;  /* 0x000000360e287223 */ /* 0x040fe20000000025 */
[C---:B------:R-:W-:Y:S01]  /*f980*/  FFMA R38, R14.reuse, R66, R21 ;  /* 0x000000420e267223 */ /* 0x040fe20000000015 */
[-C--:B------:R-:W-:Y:S01]  /*f990*/  FFMA R37, R63, R15.reuse, R20 ;  /* 0x0000000f3f257223 */ /* 0x080fe20000000014 */
[----:B------:R-:W-:Y:S01]  /*f9a0*/  FFMA R12, R14, R18, R13 ;  /* 0x000000120e0c7223 */ /* 0x000fe2000000000d */
[C---:B-1----:R-:W-:Y:S01]  /*f9b0*/  FFMA R46, R28.reuse, R16, R46 ;  /* 0x000000101c2e7223 */ /* 0x042fe2000000002e */
[C---:B------:R-:W-:Y:S01]  /*f9c0*/  FFMA R44, R28.reuse, R64, R44 ;  /* 0x000000401c2c7223 */ /* 0x040fe2000000002c */
[-C--:B------:R-:W-:Y:S01]  /*f9d0*/  FFMA R38, R67, R15.reuse, R38 ;  /* 0x0000000f43267223 */ /* 0x080fe20000000026 */
[-C--:B------:R-:W-:Y:S01]  /*f9e0*/  FFMA R39, R19, R15.reuse, R12 ;  /* 0x0000000f13277223 */ /* 0x080fe2000000000c */
        /* <DEDUP_REMOVED lines=12> */
[-C--:B------:R-:W-:Y:S01]  /*fab0*/  FFMA R29, R63, R31.reuse, R14 ;  /* 0x0000001f3f1d7223 */ /* 0x080fe2000000000e */
[C---:B--2---:R-:W-:Y:S01]  /*fac0*/  FFMA R14, R4.reuse, R64, R27 ;  /* 0x00000040040e7223 */ /* 0x044fe2000000001b */
[-C--:B------:R-:W-:Y:S01]  /*fad0*/  FFMA R28, R67, R31.reuse, R28 ;  /* 0x0000001f431c7223 */ /* 0x080fe2000000001c */
        /* <DEDUP_REMOVED lines=14> */
[----:B------:R-:W2:Y:S01]  /*fbc0*/  LDS.128 R44, [R2.X4+UR5+0x66a0] ;  /* 0x0066a005022c7984 */ /* 0x000ea20008004c00 */
[C---:B---3--:R-:W-:Y:S01]  /*fbd0*/  FFMA R4, R8.reuse, R52, R33 ;  /* 0x0000003408047223 */ /* 0x048fe20000000021 */
        /* <DEDUP_REMOVED lines=8> */
[----:B------:R-:W-:Y:S01]  /*fc60*/  FFMA R33, R9, R17, R32 ;  /* 0x0000001109217223 */ /* 0x000fe20000000020 */
[C---:B------:R-:W-:Y:S01]  /*fc70*/  FFMA R32, R10.reuse, R54, R7 ;  /* 0x000000360a207223 */ /* 0x040fe20000000007 */
[----:B------:R-:W-:Y:S01]  /*fc80*/  FFMA R24, R10, R66, R5 ;  /* 0x000000420a187223 */ /* 0x000fe20000000005 */
[----:B------:R-:W-:Y:S01]  /*fc90*/  FFMA R26, R8, R60, R26 ;  /* 0x0000003c081a7223 */ /* 0x000fe2000000001a */
[----:B------:R-:W4:Y:S01]  /*fca0*/  LDS.128 R4, [R76+0xb0] ;  /* 0x0000b0004c047984 */ /* 0x000f220000000c00 */
[C---:B------:R-:W-:Y:S01]  /*fcb0*/  FFMA R33, R10.reuse, R18, R33 ;  /* 0x000000120a217223 */ /* 0x040fe20000000021 */
[----:B------:R-:W-:Y:S01]  /*fcc0*/  FFMA R24, R67, R11, R24 ;  /* 0x0000000b43187223 */ /* 0x000fe20000000018 */
[----:B------:R-:W-:Y:S01]  /*fcd0*/  FFMA R9, R9, R61, R26 ;  /* 0x0000003d09097223 */ /* 0x000fe2000000001a */
[-C--:B------:R-:W-:Y:S01]  /*fce0*/  FFMA R32, R55, R11.reuse, R32 ;  /* 0x0000000b37207223 */ /* 0x080fe20000000020 */
[-C--:B------:R-:W-:Y:S01]  /*fcf0*/  FFMA R33, R19, R11.reuse, R33 ;  /* 0x0000000b13217223 */ /* 0x080fe20000000021 */
[----:B------:R-:W-:Y:S01]  /*fd00*/  LDS.128 R216, [R2.X4+UR5+0x63d0] ;  /* 0x0063d00502d87984 */ /* 0x000fe20008004c00 */
[----:B------:R-:W-:Y:S01]  /*fd10*/  FFMA R26, R10, R62, R9 ;  /* 0x0000003e0a1a7223 */ /* 0x000fe20000000009 */
[C---:B-1----:R-:W-:Y:S01]  /*fd20*/  FFMA R113, R20.reuse, R60, R113 ;  /* 0x0000003c14717223 */ /* 0x042fe20000000071 */
[C---:B------:R-:W-:Y:S01]  /*fd30*/  FFMA R112, R20.reuse, R64, R112 ;  /* 0x0000004014707223 */ /* 0x040fe20000000070 */
[C---:B------:R-:W-:Y:S01]  /*fd40*/  FFMA R114, R20.reuse, R16, R114 ;  /* 0x0000001014727223 */ /* 0x040fe20000000072 */
        /* <DEDUP_REMOVED lines=28> */
[C---:B---3--:R-:W-:Y:S01]  /*ff10*/  FFMA R18, R12.reuse, R48, R105 ;  /* 0x000000300c127223 */ /* 0x048fe20000000069 */
[C---:B----4-:R-:W-:Y:S01]  /*ff20*/  FFMA R16, R12.reuse, R4, R107 ;  /* 0x000000040c107223 */ /* 0x050fe2000000006b */
        /* <DEDUP_REMOVED lines=12> */
[----:B------:R-:W-:Y:S01]  /*fff0*/  FFMA R116, R14, R6, R53 ;  /* 0x000000060e747223 */ /* 0x000fe20000000035 */
[----:B------:R-:W-:Y:S01]  /*10000*/  FFMA R13, R13, R57, R108 ;  /* 0x000000390d0d7223 */ /* 0x000fe2000000006c */
[-C--:B------:R-:W-:Y:S01]  /*10010*/  FFMA R114, R51, R15.reuse, R114 ;  /* 0x0000000f33727223 */ /* 0x080fe20000000072 */
[-C--:B------:R-:W-:Y:S01]  /*10020*/  FFMA R115, R83, R15.reuse, R12 ;  /* 0x0000000f53737223 */ /* 0x080fe2000000000c */
[----:B-1----:R-:W-:Y:S01]  /*10030*/  FFMA R12, R8, R56, R101 ;  /* 0x00000038080c7223 */ /* 0x002fe20000000065 */
[----:B------:R-:W-:Y:S01]  /*10040*/  FFMA R14, R14, R58, R13 ;  /* 0x0000003a0e0e7223 */ /* 0x000fe2000000000d */
[----:B------:R-:W-:Y:S01]  /*10050*/  FFMA R116, R7, R15, R116 ;  /* 0x0000000f07747223 */ /* 0x000fe20000000074 */
[C---:B------:R-:W-:Y:S01]  /*10060*/  FFMA R102, R8.reuse, R80, R102 ;  /* 0x0000005008667223 */ /* 0x040fe20000000066 */
[----:B------:R-:W-:Y:S01]  /*10070*/  FFMA R47, R9, R57, R12 ;  /* 0x00000039092f7223 */ /* 0x000fe2000000000c */
[----:B------:R-:W-:Y:S01]  /*10080*/  FFMA R117, R59, R15, R14 ;  /* 0x0000000f3b757223 */ /* 0x000fe2000000000e */
[C---:B------:R-:W-:Y:S01]  /*10090*/  FFMA R104, R8.reuse, R48, R104 ;  /* 0x0000003008687223 */ /* 0x040fe20000000068 */
[----:B------:R-:W1:Y:S01]  /*100a0*/  LDS.128 R12, [R2.X4+UR5+0x20b0] ;  /* 0x0020b005020c7984 */ /* 0x000e620008004c00 */
[----:B------:R-:W-:Y:S01]  /*100b0*/  FFMA R8, R8, R4, R103 ;  /* 0x0000000408087223 */ /* 0x000fe20000000067 */
[C---:B------:R-:W-:Y:S01]  /*100c0*/  FFMA R45, R9.reuse, R81, R102 ;  /* 0x00000051092d7223 */ /* 0x040fe20000000066 */
[C---:B------:R-:W-:Y:S01]  /*100d0*/  FFMA R53, R9.reuse, R49, R104 ;  /* 0x0000003109357223 */ /* 0x040fe20000000068 */
[C---:B------:R-:W-:Y:S01]  /*100e0*/  FFMA R110, R10.reuse, R58, R47 ;  /* 0x0000003a0a6e7223 */ /* 0x040fe2000000002f */
[----:B------:R-:W-:Y:S01]  /*100f0*/  FFMA R9, R9, R5, R8 ;  /* 0x0000000509097223 */ /* 0x000fe20000000008 */
[----:B------:R-:W-:Y:S01]  /*10100*/  FFMA R8, R10, R82, R45 ;  /* 0x000000520a087223 */ /* 0x000fe2000000002d */
[C---:B--2---:R-:W-:Y:S01]  /*10110*/  FFMA R98, R20.reuse, R80, R98 ;  /* 0x0000005014627223 */ /* 0x044fe20000000062 */
[----:B------:R-:W-:Y:S01]  /*10120*/  FFMA R100, R20, R48, R100 ;  /* 0x0000003014647223 */ /* 0x000fe20000000064 */
[C---:B------:R-:W-:Y:S01]  /*10130*/  FFMA R112, R10.reuse, R6, R9 ;  /* 0x000000060a707223 */ /* 0x040fe20000000009 */
[----:B------:R-:W-:Y:S01]  /*10140*/  FFMA R111, R83, R11, R8 ;  /* 0x0000000b536f7223 */ /* 0x000fe20000000008 */
[----:B------:R-:W-:Y:S01]  /*10150*/  FFMA R10, R10, R50, R53 ;  /* 0x000000320a0a7223 */ /* 0x000fe20000000035 */
        /* <DEDUP_REMOVED lines=8> */
[----:B------:R-:W2:Y:S01]  /*101e0*/  LDS.128 R8, [R2.X4+UR5+0x22b0] ;  /* 0x0022b00502087984 */ /* 0x000ea20008004c00 */
[----:B------:R-:W-:Y:S01]  /*101f0*/  FFMA R21, R21, R5, R20 ;  /* 0x0000000515157223 */ /* 0x000fe20000000014 */
[C---:B------:R-:W-:Y:S01]  /*10200*/  FFMA R20, R22.reuse, R82, R45 ;  /* 0x0000005216147223 */ /* 0x040fe2000000002d */
[C---:B------:R-:W-:Y:S01]  /*10210*/  FFMA R106, R22.reuse, R58, R47 ;  /* 0x0000003a166a7223 */ /* 0x040fe2000000002f */
[----:B------:R-:W-:Y:S01]  /*10220*/  LDS.128 R60, [R2.X4+UR5+0xc0] ;  /* 0x0000c005023c7984 */ /* 0x000fe20008004c00 */
[----:B------:R-:W-:Y:S01]  /*10230*/  FFMA R108, R22, R6, R21 ;  /* 0x00000006166c7223 */ /* 0x000fe20000000015 */
[----:B------:R-:W-:Y:S01]  /*10240*/  FFMA R107, R83, R23, R20 ;  /* 0x00000017536b7223 */ /* 0x000fe20000000014 */
[C---:B---3--:R-:W-:Y:S01]  /*10250*/  FFMA R94, R16.reuse, R80, R94 ;  /* 0x00000050105e7223 */ /* 0x048fe2000000005e */
        /* <DEDUP_REMOVED lines=12> */
[----:B------:R-:W3:Y:S01]  /*10320*/  LDS.128 R20, [R2.X4+UR5+0x24b0] ;  /* 0x0024b00502147984 */ /* 0x000ee20008004c00 */
[C---:B------:R-:W-:Y:S01]  /*10330*/  FFMA R44, R18.reuse, R82, R25 ;  /* 0x00000052122c7223 */ /* 0x040fe20000000019 */
[C---:B------:R-:W-:Y:S01]  /*10340*/  FFMA R104, R18.reuse, R6, R17 ;  /* 0x0000000612687223 */ /* 0x040fe20000000011 */
[----:B------:R-:W-:Y:S01]  /*10350*/  FFMA R18, R18, R50, R47 ;  /* 0x0000003212127223 */ /* 0x000fe2000000002f */
[-C--:B------:R-:W-:Y:S01]  /*10360*/  FFMA R25, R59, R19.reuse, R16 ;  /* 0x000000133b197223 */ /* 0x080fe20000000010 */
[C---:B-1----:R-:W-:Y:S01]  /*10370*/  FFMA R16, R12.reuse, R48, R93 ;  /* 0x000000300c107223 */ /* 0x042fe2000000005d */
[C---:B------:R-:W-:Y:S01]  /*10380*/  FFMA R90, R12.reuse, R56, R90 ;  /* 0x000000380c5a7223 */ /* 0x040fe2000000005a */
[-C--:B------:R-:W-:Y:S01]  /*10390*/  FFMA R105, R51, R19.reuse, R18 ;  /* 0x0000001333697223 */ /* 0x080fe20000000012 */
[C---:B------:R-:W-:Y:S01]  /*103a0*/  FFMA R18, R12.reuse, R80, R91 ;  /* 0x000000500c127223 */ /* 0x040fe2000000005b */
[-C--:B------:R-:W-:Y:S01]  /*103b0*/  FFMA R103, R83, R19.reuse, R44 ;  /* 0x0000001353677223 */ /* 0x080fe2000000002c */
[----:B------:R-:W-:Y:S01]  /*103c0*/  FFMA R104, R7, R19, R104 ;  /* 0x0000001307687223 */ /* 0x000fe20000000068 */
        /* <DEDUP_REMOVED lines=10> */
[C---:B--2---:R-:W-:Y:S01]  /*10470*/  FFMA R14, R8.reuse, R80, R87 ;  /* 0x00000050080e7223 */ /* 0x044fe20000000057 */
[C---:B------:R-:W-:Y:S01]  /*10480*/  FFMA R86, R8.reuse, R56, R86 ;  /* 0x0000003808567223 */ /* 0x040fe20000000056 */
[C---:B------:R-:W-:Y:S01]  /*10490*/  FFMA R88, R8.reuse, R4, R88 ;  /* 0x0000000408587223 */ /* 0x040fe20000000058 */
[----:B------:R-:W-:Y:S01]  /*104a0*/  FFMA R101, R7, R15, R12 ;  /* 0x0000000f07657223 */ /* 0x000fe2000000000c */
[----:B------:R-:W-:Y:S01]  /*104b0*/  FFMA R12, R8, R48, R89 ;  /* 0x00000030080c7223 */ /* 0x000fe20000000059 */
[C---:B------:R-:W-:Y:S01]  /*104c0*/  FFMA R45, R9.reuse, R81, R14 ;  /* 0x00000051092d7223 */ /* 0x040fe2000000000e */
[----:B------:R-:W-:Y:S01]  /*104d0*/  FFMA R47, R9, R57, R86 ;  /* 0x00000039092f7223 */ /* 0x000fe20000000056 */
[----:B------:R-:W-:Y:S01]  /*104e0*/  FFMA R99, R59, R15, R44 ;  /* 0x0000000f3b637223 */ /* 0x000fe2000000002c */
        /* <DEDUP_REMOVED lines=18> */
[----:B------:R-:W-:Y:S01]  /*10610*/  FFMA R53, R21, R49, R8 ;  /* 0x0000003115357223 */ /* 0x000fe20000000008 */
[----:B------:R-:W-:Y:S01]  /*10620*/  FFMA R98, R51, R11, R98 ;  /* 0x0000000b33627223 */ /* 0x000fe20000000062 */
        /* <DEDUP_REMOVED lines=53> */
[C---:B------:R-:W-:Y:S01]  /*10980*/  FFMA R8, R10.reuse, R6, R9 ;  /* 0x000000060a087223 */ /* 0x040fe20000000009 */
[----:B------:R-:W3:Y:S01]  /*10990*/  LDS.128 R12, [R2.X4+UR5+0x60b0] ;  /* 0x0060b005020c7984 */ /* 0x000ee20008004c00 */
[C---:B------:R-:W-:Y:S01]  /*109a0*/  FFMA R42, R10.reuse, R82, R41 ;  /* 0x000000520a2a7223 */ /* 0x040fe20000000029 */
[----:B------:R-:W-:Y:S01]  /*109b0*/  FFMA R78, R10, R50, R45 ;  /* 0x000000320a4e7223 */ /* 0x000fe2000000002d */
[-C--:B------:R-:W-:Y:S01]  /*109c0*/  FFMA R77, R7, R11.reuse, R8 ;  /* 0x0000000b074d7223 */ /* 0x080fe20000000008 */
[C---:B-1----:R-:W-:Y:S01]  /*109d0*/  FFMA R8, R20.reuse, R56, R37 ;  /* 0x0000003814087223 */ /* 0x042fe20000000025 */
        /* <DEDUP_REMOVED lines=22> */
[----:B------:R-:W-:Y:S01]  /*10b40*/  FFMA R29, R17, R5, R20 ;  /* 0x00000005111d7223 */ /* 0x000fe20000000014 */
[-C--:B------:R-:W-:Y:S01]  /*10b50*/  FFMA R70, R59, R23.reuse, R70 ;  /* 0x000000173b467223 */ /* 0x080fe20000000046 */
[----:B------:R-:W-:Y:S01]  /*10b60*/  FFMA R72, R7, R23, R72 ;  /* 0x0000001707487223 */ /* 0x000fe20000000048 */
[C---:B------:R-:W-:Y:S01]  /*10b70*/  FFMA R23, R17.reuse, R81, R28 ;  /* 0x0000005111177223 */ /* 0x040fe2000000001c */
[C---:B------:R-:W-:Y:S01]  /*10b80*/  FFMA R21, R17.reuse, R57, R22 ;  /* 0x0000003911157223 */ /* 0x040fe20000000016 */
[----:B------:R-:W-:Y:S01]  /*10b90*/  FFMA R17, R17, R49, R30 ;  /* 0x0000003111117223 */ /* 0x000fe2000000001e */
[C---:B------:R-:W-:Y:S01]  /*10ba0*/  FFMA R16, R18.reuse, R6, R29 ;  /* 0x0000000612107223 */ /* 0x040fe2000000001d */
[C---:B------:R-:W-:Y:S01]  /*10bb0*/  FFMA R20, R18.reuse, R82, R23 ;  /* 0x0000005212147223 */ /* 0x040fe20000000017 */
[----:B------:R-:W2:Y:S01]  /*10bc0*/  LDS.128 R28, [R2.X4+UR5+0x64b0] ;  /* 0x0064b005021c7984 */ /* 0x000ea20008004c00 */
[C---:B------:R-:W-:Y:S01]  /*10bd0*/  FFMA R22, R18.reuse, R58, R21 ;  /* 0x0000003a12167223 */ /* 0x040fe20000000015 */
[----:B------:R-:W-:Y:S01]  /*10be0*/  FFMA R68, R18, R50, R17 ;  /* 0x0000003212447223 */ /* 0x000fe20000000011 */
[-C--:B------:R-:W-:Y:S01]  /*10bf0*/  FFMA R69, R7, R19.reuse, R16 ;  /* 0x0000001307457223 */ /* 0x080fe20000000010 */
[-C--:B------:R-:W-:Y:S01]  /*10c00*/  FFMA R55, R83, R19.reuse, R20 ;  /* 0x0000001353377223 */ /* 0x080fe20000000014 */
[C---:B---3--:R-:W-:Y:S01]  /*10c10*/  FFMA R36, R12.reuse, R4, R36 ;  /* 0x000000040c247223 */ /* 0x048fe20000000024 */
[C---:B------:R-:W-:Y:S01]  /*10c20*/  FFMA R16, R12.reuse, R80, R27 ;  /* 0x000000500c107223 */ /* 0x040fe2000000001b */
[C---:B------:R-:W-:Y:S01]  /*10c30*/  FFMA R34, R12.reuse, R56, R34 ;  /* 0x000000380c227223 */ /* 0x040fe20000000022 */
        /* <DEDUP_REMOVED lines=10> */
[C---:B-1----:R-:W-:Y:S01]  /*10ce0*/  FFMA R32, R8.reuse, R48, R32 ;  /* 0x0000003008207223 */ /* 0x042fe20000000020 */
[----:B------:R-:W-:Y:S01]  /*10cf0*/  LDS.128 R40, [R76+0x4c0] ;  /* 0x0004c0004c287984 */ /* 0x000fe20000000c00 */
[----:B------:R-:W-:Y:S01]  /*10d00*/  FFMA R27, R83, R15, R12 ;  /* 0x0000000f531b7223 */ /* 0x000fe2000000000c */
[----:B------:R-:W-:Y:S01]  /*10d10*/  FFMA R12, R8, R4, R33 ;  /* 0x00000004080c7223 */ /* 0x000fe20000000021 */
[----:B------:R-:W-:Y:S01]  /*10d20*/  FFMA R19, R9, R49, R32 ;  /* 0x0000003109137223 */ /* 0x000fe20000000020 */
[----:B------:R-:W-:Y:S01]  /*10d30*/  LDS.128 R20, [R76+0xc0] ;  /* 0x0000c0004c147984 */ /* 0x000fe20000000c00 */
[C---:B------:R-:W-:Y:S01]  /*10d40*/  FFMA R52, R14.reuse, R58, R17 ;  /* 0x0000003a0e347223 */ /* 0x040fe20000000011 */
[----:B------:R-:W-:Y:S01]  /*10d50*/  FFMA R14, R14, R50, R13 ;  /* 0x000000320e0e7223 */ /* 0x000fe2000000000d */
[C---:B------:R-:W-:Y:S01]  /*10d60*/  FFMA R24, R8.reuse, R80, R24 ;  /* 0x0000005008187223 */ /* 0x040fe20000000018 */
[----:B------:R-:W1:Y:S01]  /*10d70*/  LDS.128 R32, [R76+0x2c0] ;  /* 0x0002c0004c207984 */ /* 0x000e620000000c00 */
[-C--:B------:R-:W-:Y:S01]  /*10d80*/  FFMA R52, R59, R15.reuse, R52 ;  /* 0x0000000f3b347223 */ /* 0x080fe20000000034 */
[-C--:B------:R-:W-:Y:S01]  /*10d90*/  FFMA R53, R51, R15.reuse, R14 ;  /* 0x0000000f33357223 */ /* 0x080fe2000000000e */
        /* <DEDUP_REMOVED lines=9> */
[----:B------:R-:W4:Y:S01]  /*10e30*/  LDS.128 R12, [R2.X4+UR5+0x2c0] ;  /* 0x0002c005020c7984 */ /* 0x000f220008004c00 */
        /* <DEDUP_REMOVED lines=18> */
[C---:B------:R-:W-:Y:S01]  /*10f60*/  FFMA R26, R7.reuse, R11, R26 ;  /* 0x0000000b071a7223 */ /* 0x040fe2000000001a */
[----:B------:R-:W-:Y:S01]  /*10f70*/  FFMA R31, R7, R31, R9 ;  /* 0x0000001f071f7223 */ /* 0x000fe20000000009 */
[C---:B---3--:R-:W-:Y:S01]  /*10f80*/  FFMA R65, R36.reuse, R48, R65 ;  /* 0x0000003024417223 */ /* 0x048fe20000000041 */
        /* <DEDUP_REMOVED lines=33> */
[C---:B----4-:R-:W-:Y:S01]  /*111a0*/  FFMA R36, R12.reuse, R40, R111 ;  /* 0x000000280c247223 */ /* 0x050fe2000000006f */
        /* <DEDUP_REMOVED lines=10> */
[----:B--2---:R-:W-:Y:S01]  /*11250*/  FFMA R106, R8, R44, R106 ;  /* 0x0000002c086a7223 */ /* 0x004fe2000000006a */
[C---:B------:R-:W-:Y:S01]  /*11260*/  FFMA R58, R14.reuse, R22, R13 ;  /* 0x000000160e3a7223 */ /* 0x040fe2000000000d */
[----:B------:R-:W-:Y:S01]  /*11270*/  FFMA R14, R14, R34, R51 ;  /* 0x000000220e0e7223 */ /* 0x000fe20000000033 */
[-C--:B------:R-:W-:Y:S01]  /*11280*/  FFMA R59, R47, R15.reuse, R12 ;  /* 0x0000000f2f3b7223 */ /* 0x080fe2000000000c */
        /* <DEDUP_REMOVED lines=54> */
[----:B------:R-:W2:Y:S01]  /*115f0*/  LDS.128 R112, [R2.X4+UR5+0x40c0] ;  /* 0x0040c00502707984 */ /* 0x000ea20008004c00 */
        /* <DEDUP_REMOVED lines=16> */
[----:B------:R-:W-:Y:S01]  /*11700*/  FFMA R8, R8, R20, R93 ;  /* 0x0000001408087223 */ /* 0x000fe2000000005d */
[-C--:B------:R-:W-:Y:S01]  /*11710*/  FFMA R126, R47, R15.reuse, R126 ;  /* 0x0000000f2f7e7223 */ /* 0x080fe2000000007e */
        /* <DEDUP_REMOVED lines=112> */
[-C--:B------:R-:W-:Y:S01]  /*11e20*/  FFMA R77, R43, R15.reuse, R52 ;  /* 0x0000000f2b4d7223 */ /* 0x080fe20000000034 */
[-C--:B------:R-:W-:Y:S01]  /*11e30*/  FFMA R27, R47, R15.reuse, R54 ;  /* 0x0000000f2f1b7223 */ /* 0x080fe20000000036 */
[-C--:B------:R-:W-:Y:S01]  /*11e40*/  FFMA R79, R23, R15.reuse, R12 ;  /* 0x0000000f174f7223 */ /* 0x080fe2000000000c */
[----:B------:R-:W-:Y:S01]  /*11e50*/  FFMA R78, R35, R15, R78 ;  /* 0x0000000f234e7223 */ /* 0x000fe2000000004e */
[----:B------:R-:W-:Y:S01]  /*11e60*/  LDS.128 R72, [R76+0x2d0] ;  /* 0x0002d0004c487984 */ /* 0x000fe20000000c00 */
[C---:B---3--:R-:W-:Y:S01]  /*11e70*/  FFMA R26, R4.reuse, R20, R26 ;  /* 0x00000014041a7223 */ /* 0x048fe2000000001a */
[C---:B------:R-:W-:Y:S01]  /*11e80*/  FFMA R24, R4.reuse, R32, R24 ;  /* 0x0000002004187223 */ /* 0x040fe20000000018 */
[C---:B------:R-:W-:Y:S01]  /*11e90*/  FFMA R16, R4.reuse, R40, R16 ;  /* 0x0000002804107223 */ /* 0x040fe20000000010 */
[----:B------:R-:W-:Y:S01]  /*11ea0*/  LDS.128 R80, [R76+0xd0] ;  /* 0x0000d0004c507984 */ /* 0x000fe20000000c00 */
[C---:B------:R-:W-:Y:S01]  /*11eb0*/  FFMA R13, R5.reuse, R21, R26 ;  /* 0x00000015050d7223 */ /* 0x040fe2000000001a */
[C---:B------:R-:W-:Y:S01]  /*11ec0*/  FFMA R15, R5.reuse, R33, R24 ;  /* 0x00000021050f7223 */ /* 0x040fe20000000018 */
[----:B------:R-:W-:Y:S01]  /*11ed0*/  FFMA R4, R4, R44, R17 ;  /* 0x0000002c04047223 */ /* 0x000fe20000000011 */
[----:B------:R-:W-:Y:S01]  /*11ee0*/  LDS.128 R52, [R76+0x6d0] ;  /* 0x0006d0004c347984 */ /* 0x000fe20000000c00 */
[C---:B------:R-:W-:Y:S01]  /*11ef0*/  FFMA R26, R6.reuse, R22, R13 ;  /* 0x00000016061a7223 */ /* 0x040fe2000000000d */
[C---:B------:R-:W-:Y:S01]  /*11f00*/  FFMA R24, R6.reuse, R34, R15 ;  /* 0x0000002206187223 */ /* 0x040fe2000000000f */
[C---:B------:R-:W-:Y:S01]  /*11f10*/  FFMA R17, R5.reuse, R41, R16 ;  /* 0x0000002905117223 */ /* 0x040fe20000000010 */
[----:B------:R-:W3:Y:S01]  /*11f20*/  LDS.128 R12, [R2.X4+UR5+0xd0] ;  /* 0x0000d005020c7984 */ /* 0x000ee20008004c00 */
[----:B------:R-:W-:Y:S01]  /*11f30*/  FFMA R5, R5, R45, R4 ;  /* 0x0000002d05057223 */ /* 0x000fe20000000004 */
[-C--:B------:R-:W-:Y:S01]  /*11f40*/  FFMA R24, R35, R7.reuse, R24 ;  /* 0x0000000723187223 */ /* 0x080fe20000000018 */
[C---:B------:R-:W-:Y:S01]  /*11f50*/  FFMA R17, R6.reuse, R42, R17 ;  /* 0x0000002a06117223 */ /* 0x040fe20000000011 */
[----:B------:R-:W4:Y:S01]  /*11f60*/  LDS.128 R84, [R76+0x4d0] ;  /* 0x0004d0004c547984 */ /* 0x000f220000000c00 */
[----:B------:R-:W-:Y:S01]  /*11f70*/  FFMA R16, R6, R46, R5 ;  /* 0x0000002e06107223 */ /* 0x000fe20000000005 */
[C---:B--2---:R-:W-:Y:S01]  /*11f80*/  FFMA R28, R8.reuse, R40, R28 ;  /* 0x00000028081c7223 */ /* 0x044fe2000000001c */
[C---:B------:R-:W-:Y:S01]  /*11f90*/  FFMA R4, R8.reuse, R32, R30 ;  /* 0x0000002008047223 */ /* 0x040fe2000000001e */
[-C--:B------:R-:W-:Y:S01]  /*11fa0*/  FFMA R17, R43, R7.reuse, R17 ;  /* 0x000000072b117223 */ /* 0x080fe20000000011 */
[-C--:B------:R-:W-:Y:S01]  /*11fb0*/  FFMA R16, R47, R7.reuse, R16 ;  /* 0x000000072f107223 */ /* 0x080fe20000000010 */
[----:B------:R-:W-:Y:S01]  /*11fc0*/  FFMA R26, R23, R7, R26 ;  /* 0x00000007171a7223 */ /* 0x000fe2000000001a */
[C---:B------:R-:W-:Y:S01]  /*11fd0*/  FFMA R7, R8.reuse, R44, R29 ;  /* 0x0000002c08077223 */ /* 0x040fe2000000001d */
        /* <DEDUP_REMOVED lines=10> */
[C---:B-1----:R-:W-:Y:S01]  /*12080*/  FFMA R65, R36.reuse, R32, R65 ;  /* 0x0000002024417223 */ /* 0x042fe20000000041 */
[----:B------:R-:W-:Y:S01]  /*12090*/  FFMA R10, R35, R11, R4 ;  /* 0x0000000b230a7223 */ /* 0x000fe20000000004 */
[C---:B------:R-:W-:Y:S01]  /*120a0*/  FFMA R66, R36.reuse, R20, R66 ;  /* 0x0000001424427223 */ /* 0x040fe20000000042 */
[----:B------:R-:W-:Y:S01]  /*120b0*/  FFMA R64, R36, R44, R64 ;  /* 0x0000002c24407223 */ /* 0x000fe20000000040 */
[----:B------:R-:W-:Y:S01]  /*120c0*/  FFMA R65, R37, R33, R65 ;  /* 0x0000002125417223 */ /* 0x000fe20000000041 */
[----:B------:R-:W-:Y:S01]  /*120d0*/  FFMA R7, R47, R11, R7 ;  /* 0x0000000b2f077223 */ /* 0x000fe20000000007 */
[----:B------:R-:W-:Y:S01]  /*120e0*/  FFMA R21, R37, R21, R66 ;  /* 0x0000001525157223 */ /* 0x000fe20000000042 */
[-C--:B------:R-:W-:Y:S01]  /*120f0*/  FFMA R8, R43, R11.reuse, R8 ;  /* 0x0000000b2b087223 */ /* 0x080fe20000000008 */
[C---:B------:R-:W-:Y:S01]  /*12100*/  FFMA R6, R38.reuse, R34, R65 ;  /* 0x0000002226067223 */ /* 0x040fe20000000041 */
[----:B------:R-:W-:Y:S01]  /*12110*/  FFMA R11, R23, R11, R5 ;  /* 0x0000000b170b7223 */ /* 0x000fe20000000005 */
[----:B------:R-:W-:Y:S01]  /*12120*/  FFMA R116, R38, R22, R21 ;  /* 0x0000001626747223 */ /* 0x000fe20000000015 */
[----:B------:R-:W-:Y:S01]  /*12130*/  FFMA R0, R36, R40, R0 ;  /* 0x0000002824007223 */ /* 0x000fe20000000000 */
[----:B------:R-:W-:Y:S01]  /*12140*/  FFMA R6, R35, R39, R6 ;  /* 0x0000002723067223 */ /* 0x000fe20000000006 */
[----:B------:R-:W-:Y:S01]  /*12150*/  FFMA R45, R37, R45, R64 ;  /* 0x0000002d252d7223 */ /* 0x000fe20000000040 */
[----:B------:R-:W1:Y:S01]  /*12160*/  LDS.128 R32, [R2.X4+UR5+0x4d0] ;  /* 0x0004d00502207984 */ /* 0x000e620008004c00 */
[----:B------:R-:W-:Y:S01]  /*12170*/  FFMA R116, R23, R39, R116 ;  /* 0x0000002717747223 */ /* 0x000fe20000000074 */
[----:B------:R-:W-:Y:S01]  /*12180*/  FFMA R41, R37, R41, R0 ;  /* 0x0000002925297223 */ /* 0x000fe20000000000 */
[----:B------:R-:W-:Y:S01]  /*12190*/  FFMA R0, R38, R46, R45 ;  /* 0x0000002e26007223 */ /* 0x000fe2000000002d */
[C---:B---3--:R-:W-:Y:S01]  /*121a0*/  FFMA R60, R12.reuse, R72, R60 ;  /* 0x000000480c3c7223 */ /* 0x048fe2000000003c */
[C---:B------:R-:W-:Y:S01]  /*121b0*/  FFMA R62, R12.reuse, R80, R62 ;  /* 0x000000500c3e7223 */ /* 0x040fe2000000003e */
[C---:B------:R-:W-:Y:S01]  /*121c0*/  FFMA R4, R12.reuse, R52, R63 ;  /* 0x000000340c047223 */ /* 0x040fe2000000003f */
[----:B------:R-:W-:Y:S01]  /*121d0*/  FFMA R0, R47, R39, R0 ;  /* 0x000000272f007223 */ /* 0x000fe20000000000 */
[C---:B------:R-:W-:Y:S01]  /*121e0*/  FFMA R21, R13.reuse, R73, R60 ;  /* 0x000000490d157223 */ /* 0x040fe2000000003c */
[C---:B------:R-:W-:Y:S01]  /*121f0*/  FFMA R23, R13.reuse, R81, R62 ;  /* 0x000000510d177223 */ /* 0x040fe2000000003e */
[----:B----4-:R-:W-:Y:S01]  /*12200*/  FFMA R12, R12, R84, R61 ;  /* 0x000000540c0c7223 */ /* 0x010fe2000000003d */
[C---:B------:R-:W-:Y:S01]  /*12210*/  FFMA R9, R13.reuse, R53, R4 ;  /* 0x000000350d097223 */ /* 0x040fe20000000004 */
[C---:B------:R-:W-:Y:S01]  /*12220*/  FFMA R46, R14.reuse, R74, R21 ;  /* 0x0000004a0e2e7223 */ /* 0x040fe20000000015 */
[C---:B------:R-:W-:Y:S01]  /*12230*/  FFMA R4, R14.reuse, R82, R23 ;  /* 0x000000520e047223 */ /* 0x040fe20000000017 */
[----:B------:R-:W-:Y:S01]  /*12240*/  FFMA R13, R13, R85, R12 ;  /* 0x000000550d0d7223 */ /* 0x000fe2000000000c */
[----:B------:R-:W3:Y:S01]  /*12250*/  LDS.128 R20, [R2.X4+UR5+0x6d0] ;  /* 0x0006d00502147984 */ /* 0x000ee20008004c00 */
[----:B------:R-:W-:Y:S01]  /*12260*/  FFMA R64, R14, R54, R9 ;  /* 0x000000360e407223 */ /* 0x000fe20000000009 */
[----:B------:R-:W-:Y:S01]  /*12270*/  FFMA R42, R38, R42, R41 ;  /* 0x0000002a262a7223 */ /* 0x000fe20000000029 */
[----:B------:R-:W-:Y:S01]  /*12280*/  FFMA R14, R14, R86, R13 ;  /* 0x000000560e0e7223 */ /* 0x000fe2000000000d */
[C---:B--2---:R-:W-:Y:S01]  /*12290*/  FFMA R12, R28.reuse, R72, R133 ;  /* 0x000000481c0c7223 */ /* 0x044fe20000000085 */
[C---:B------:R-:W-:Y:S01]  /*122a0*/  FFMA R58, R28.reuse, R80, R58 ;  /* 0x000000501c3a7223 */ /* 0x040fe2000000003a */
        /* <DEDUP_REMOVED lines=15> */
[----:B------:R-:W-:Y:S01]  /*123a0*/  LDS.128 R40, [R76+0x2e0] ;  /* 0x0002e0004c287984 */ /* 0x000fe20000000c00 */
[-C--:B------:R-:W-:Y:S01]  /*123b0*/  FFMA R45, R87, R31.reuse, R45 ;  /* 0x0000001f572d7223 */ /* 0x080fe2000000002d */
[-C--:B------:R-:W-:Y:S01]  /*123c0*/  FFMA R44, R55, R31.reuse, R44 ;  /* 0x0000001f372c7223 */ /* 0x080fe2000000002c */
[-C--:B------:R-:W-:Y:S01]  /*123d0*/  FFMA R47, R83, R31.reuse, R47 ;  /* 0x0000001f532f7223 */ /* 0x080fe2000000002f */
[C---:B-1----:R-:W-:Y:S01]  /*123e0*/  FFMA R9, R32.reuse, R52, R50 ;  /* 0x0000003420097223 */ /* 0x042fe20000000032 */
[C---:B------:R-:W-:Y:S01]  /*123f0*/  FFMA R49, R32.reuse, R84, R49 ;  /* 0x0000005420317223 */ /* 0x040fe20000000031 */
[C---:B------:R-:W-:Y:S01]  /*12400*/  FFMA R56, R32.reuse, R72, R56 ;  /* 0x0000004820387223 */ /* 0x040fe20000000038 */
[----:B------:R-:W-:Y:S01]  /*12410*/  FFMA R51, R32, R80, R51 ;  /* 0x0000005020337223 */ /* 0x000fe20000000033 */
[----:B------:R-:W1:Y:S01]  /*12420*/  LDS.128 R12, [R2.X4+UR5+0xe0] ;  /* 0x0000e005020c7984 */ /* 0x000e620008004c00 */
[----:B------:R-:W-:Y:S01]  /*12430*/  FFMA R57, R75, R31, R57 ;  /* 0x0000001f4b397223 */ /* 0x000fe20000000039 */
[C---:B------:R-:W-:Y:S01]  /*12440*/  FFMA R9, R33.reuse, R53, R9 ;  /* 0x0000003521097223 */ /* 0x040fe20000000009 */
[C---:B------:R-:W-:Y:S01]  /*12450*/  FFMA R89, R33.reuse, R85, R49 ;  /* 0x0000005521597223 */ /* 0x040fe20000000031 */
[----:B------:R-:W2:Y:S01]  /*12460*/  LDS.128 R36, [R76+0x6e0] ;  /* 0x0006e0004c247984 */ /* 0x000ea20000000c00 */
[C---:B------:R-:W-:Y:S01]  /*12470*/  FFMA R90, R33.reuse, R73, R56 ;  /* 0x00000049215a7223 */ /* 0x040fe20000000038 */
[----:B------:R-:W-:Y:S01]  /*12480*/  FFMA R88, R33, R81, R51 ;  /* 0x0000005121587223 */ /* 0x000fe20000000033 */
[C---:B------:R-:W-:Y:S01]  /*12490*/  FFMA R89, R34.reuse, R86, R89 ;  /* 0x0000005622597223 */ /* 0x040fe20000000059 */
[----:B------:R-:W4:Y:S01]  /*124a0*/  LDS.128 R60, [R76+0xe0] ;  /* 0x0000e0004c3c7984 */ /* 0x000f220000000c00 */
[C---:B------:R-:W-:Y:S01]  /*124b0*/  FFMA R9, R34.reuse, R54, R9 ;  /* 0x0000003622097223 */ /* 0x040fe20000000009 */
[C---:B------:R-:W-:Y:S01]  /*124c0*/  FFMA R88, R34.reuse, R82, R88 ;  /* 0x0000005222587223 */ /* 0x040fe20000000058 */
[----:B------:R-:W-:Y:S01]  /*124d0*/  FFMA R90, R34, R74, R90 ;  /* 0x0000004a225a7223 */ /* 0x000fe2000000005a */
[----:B------:R-:W5:Y:S01]  /*124e0*/  LDS.128 R68, [R76+0x4e0] ;  /* 0x0004e0004c447984 */ /* 0x000f620000000c00 */
[-C--:B------:R-:W-:Y:S01]  /*124f0*/  FFMA R89, R87, R35.reuse, R89 ;  /* 0x0000002357597223 */ /* 0x080fe20000000059 */
[-C--:B------:R-:W-:Y:S01]  /*12500*/  FFMA R9, R55, R35.reuse, R9 ;  /* 0x0000002337097223 */ /* 0x080fe20000000009 */
[-C--:B------:R-:W-:Y:S01]  /*12510*/  FFMA R88, R83, R35.reuse, R88 ;  /* 0x0000002353587223 */ /* 0x080fe20000000058 */
[----:B------:R-:W5:Y:S01]  /*12520*/  LDS.128 R28, [R2.X4+UR5+0x2e0] ;  /* 0x0002e005021c7984 */ /* 0x000f620008004c00 */
[----:B------:R-:W-:Y:S01]  /*12530*/  FFMA R90, R75, R35, R90 ;  /* 0x000000234b5a7223 */ /* 0x000fe2000000005a */
[C---:B---3--:R-:W-:Y:S01]  /*12540*/  FFMA R18, R20.reuse, R84, R18 ;  /* 0x0000005414127223 */ /* 0x048fe20000000012 */
        /* <DEDUP_REMOVED lines=16> */
[----:B------:R-:W-:Y:S04]  /*12650*/  LDS.128 R48, [R2.X4+UR5+0xf0] ;  /* 0x0000f00502307984 */ /* 0x000fe80008004c00 */
[----:B------:R-:W3:Y:S01]  /*12660*/  LDS.128 R20, [R2.X4+UR5+0x6e0] ;  /* 0x0006e00502147984 */ /* 0x000ee20008004c00 */
[----:B-1----:R-:W-:-:S03]  /*12670*/  FFMA R46, R12, R40, R46 ;  /* 0x000000280c2e7223 */ /* 0x002fc6000000002e */
[----:B------:R-:W-:Y:S01]  /*12680*/  LDS.128 R220, [R2.X4+UR5+0x65d0] ;  /* 0x0065d00502dc7984 */ /* 0x000fe20008004c00 */
[C---:B--2---:R-:W-:Y:S01]  /*12690*/  FFMA R64, R12.reuse, R36, R64 ;  /* 0x000000240c407223 */ /* 0x044fe20000000040 */
[C---:B------:R-:W-:Y:S02]  /*126a0*/  FFMA R46, R13.reuse, R41, R46 ;  /* 0x000000290d2e7223 */ /* 0x040fe4000000002e */
[----:B------:R-:W-:Y:S01]  /*126b0*/  LDS.128 R224, [R2.X4+UR5+0x67d0] ;  /* 0x0067d00502e07984 */ /* 0x000fe20008004c00 */
[C---:B----4-:R-:W-:Y:S01]  /*126c0*/  FFMA R4, R12.reuse, R60, R4 ;  /* 0x0000003c0c047223 */ /* 0x050fe20000000004 */
[C---:B------:R-:W-:Y:S02]  /*126d0*/  FFMA R25, R13.reuse, R37, R64 ;  /* 0x000000250d197223 */ /* 0x040fe40000000040 */
[----:B------:R-:W-:Y:S01]  /*126e0*/  LDS.128 R176, [R2.X4+UR5+0x7d0] ;  /* 0x0007d00502b07984 */ /* 0x000fe20008004c00 */
[----:B-----5:R-:W-:Y:S01]  /*126f0*/  FFMA R65, R12, R68, R65 ;  /* 0x000000440c417223 */ /* 0x020fe20000000041 */
        /* <DEDUP_REMOVED lines=14> */
[----:B---3--:R-:W-:Y:S01]  /*127e0*/  FFMA R28, R32, R36, R9 ;  /* 0x00000024201c7223 */ /* 0x008fe20000000009 */
[-C--:B------:R-:W-:Y:S01]  /*127f0*/  FFMA R4, R43, R15.reuse, R4 ;  /* 0x0000000f2b047223 */ /* 0x080fe20000000004 */
[-C--:B------:R-:W-:Y:S01]  /*12800*/  FFMA R25, R39, R15.reuse, R25 ;  /* 0x0000000f27197223 */ /* 0x080fe20000000019 */
[-C--:B------:R-:W-:Y:S01]  /*12810*/  FFMA R97, R63, R15.reuse, R97 ;  /* 0x0000000f3f617223 */ /* 0x080fe20000000061 */
[C---:B------:R-:W-:Y:S01]  /*12820*/  FFMA R98, R71.reuse, R15, R98 ;  /* 0x0000000f47627223 */ /* 0x040fe20000000062 */
[C---:B------:R-:W-:Y:S01]  /*12830*/  FFMA R96, R30.reuse, R42, R57 ;  /* 0x0000002a1e607223 */ /* 0x040fe20000000039 */
[C---:B------:R-:W-:Y:S01]  /*12840*/  FFMA R95, R30.reuse, R62, R47 ;  /* 0x0000003e1e5f7223 */ /* 0x040fe2000000002f */
[C---:B------:R-:W-:Y:S01]  /*12850*/  FFMA R19, R30.reuse, R70, R19 ;  /* 0x000000461e137223 */ /* 0x040fe20000000013 */
[----:B------:R-:W-:Y:S01]  /*12860*/  FFMA R91, R30, R38, R44 ;  /* 0x000000261e5b7223 */ /* 0x000fe2000000002c */
[----:B------:R-:W1:Y:S01]  /*12870*/  LDS.128 R12, [R76+0x6f0] ;  /* 0x0006f0004c0c7984 */ /* 0x000e620000000c00 */
[C---:B------:R-:W-:Y:S01]  /*12880*/  FFMA R9, R32.reuse, R68, R89 ;  /* 0x0000004420097223 */ /* 0x040fe20000000059 */
[C---:B------:R-:W-:Y:S01]  /*12890*/  FFMA R89, R32.reuse, R60, R88 ;  /* 0x0000003c20597223 */ /* 0x040fe20000000058 */
[-C--:B------:R-:W-:Y:S01]  /*128a0*/  FFMA R19, R71, R31.reuse, R19 ;  /* 0x0000001f47137223 */ /* 0x080fe20000000013 */
[----:B------:R-:W2:Y:S01]  /*128b0*/  LDS.128 R56, [R76+0xf0] ;  /* 0x0000f0004c387984 */ /* 0x000ea20000000c00 */
[-C--:B------:R-:W-:Y:S01]  /*128c0*/  FFMA R91, R39, R31.reuse, R91 ;  /* 0x0000001f275b7223 */ /* 0x080fe2000000005b */
[-C--:B------:R-:W-:Y:S01]  /*128d0*/  FFMA R95, R63, R31.reuse, R95 ;  /* 0x0000001f3f5f7223 */ /* 0x080fe2000000005f */
[----:B------:R-:W-:Y:S01]  /*128e0*/  FFMA R96, R43, R31, R96 ;  /* 0x0000001f2b607223 */ /* 0x000fe20000000060 */
[----:B------:R-:W3:Y:S01]  /*128f0*/  LDS.128 R64, [R76+0x4f0] ;  /* 0x0004f0004c407984 */ /* 0x000ee20000000c00 */
[C---:B------:R-:W-:Y:S01]  /*12900*/  FFMA R88, R33.reuse, R37, R28 ;  /* 0x0000002521587223 */ /* 0x040fe2000000001c */
[----:B------:R-:W-:Y:S01]  /*12910*/  FFMA R90, R32, R40, R90 ;  /* 0x00000028205a7223 */ /* 0x000fe2000000005a */
[C---:B------:R-:W-:Y:S01]  /*12920*/  FFMA R9, R33.reuse, R69, R9 ;  /* 0x0000004521097223 */ /* 0x040fe20000000009 */
[----:B------:R-:W4:Y:S01]  /*12930*/  LDS.128 R28, [R2.X4+UR5+0x2f0] ;  /* 0x0002f005021c7984 */ /* 0x000f220008004c00 */
[C---:B------:R-:W-:Y:S01]  /*12940*/  FFMA R89, R33.reuse, R61, R89 ;  /* 0x0000003d21597223 */ /* 0x040fe20000000059 */
[----:B------:R-:W-:Y:S01]  /*12950*/  FFMA R90, R33, R41, R90 ;  /* 0x00000029215a7223 */ /* 0x000fe2000000005a */
[C---:B------:R-:W-:Y:S01]  /*12960*/  FFMA R92, R20.reuse, R36, R92 ;  /* 0x00000024145c7223 */ /* 0x040fe2000000005c */
[----:B------:R-:W5:Y:S01]  /*12970*/  LDS.128 R44, [R76+0x2f0] ;  /* 0x0002f0004c2c7984 */ /* 0x000f620000000c00 */
        /* <DEDUP_REMOVED lines=25> */
[----:B------:R-:W1:Y:S01]  /*12b10*/  LDS.128 R20, [R2.X4+UR5+0x6f0] ;  /* 0x0006f00502147984 */ /* 0x000e620008004c00 */
[----:B--2---:R-:W-:-:S02]  /*12b20*/  FFMA R97, R48, R56, R97 ;  /* 0x0000003830617223 */ /* 0x004fc40000000061 */
[C---:B------:R-:W-:Y:S01]  /*12b30*/  FFMA R147, R49.reuse, R13, R25 ;  /* 0x0000000d31937223 */ /* 0x040fe20000000019 */
[----:B------:R-:W-:Y:S01]  /*12b40*/  LDS.128 R180, [R2.X4+UR5+0x21d0] ;  /* 0x0021d00502b47984 */ /* 0x000fe20008004c00 */
[----:B---3--:R-:W-:Y:S01]  /*12b50*/  FFMA R98, R48, R64, R98 ;  /* 0x0000004030627223 */ /* 0x008fe20000000062 */
[C---:B------:R-:W-:Y:S01]  /*12b60*/  FFMA R25, R49.reuse, R57, R97 ;  /* 0x0000003931197223 */ /* 0x040fe20000000061 */
[----:B------:R-:W-:Y:S01]  /*12b70*/  FFMA R147, R50, R14, R147 ;  /* 0x0000000e32937223 */ /* 0x000fe20000000093 */
[----:B------:R-:W-:Y:S01]  /*12b80*/  LDS.128 R184, [R2.X4+UR5+0x23d0] ;  /* 0x0023d00502b87984 */ /* 0x000fe20008004c00 */
[C---:B----4-:R-:W-:Y:S01]  /*12b90*/  FFMA R154, R28.reuse, R64, R19 ;  /* 0x000000401c9a7223 */ /* 0x050fe20000000013 */
[----:B------:R-:W-:Y:S01]  /*12ba0*/  FFMA R148, R49, R65, R98 ;  /* 0x0000004131947223 */ /* 0x000fe20000000062 */
[----:B------:R-:W-:Y:S01]  /*12bb0*/  FFMA R91, R28, R12, R91 ;  /* 0x0000000c1c5b7223 */ /* 0x000fe2000000005b */
[----:B------:R-:W-:Y:S01]  /*12bc0*/  FFMA R25, R50, R58, R25 ;  /* 0x0000003a32197223 */ /* 0x000fe20000000019 */
[C---:B-----5:R-:W-:Y:S01]  /*12bd0*/  FFMA R19, R28.reuse, R44, R96 ;  /* 0x0000002c1c137223 */ /* 0x060fe20000000060 */
        /* <DEDUP_REMOVED lines=69> */
[-C--:B------:R-:W-:Y:S01]  /*13030*/  FFMA R32, R67, R35.reuse, R32 ;  /* 0x0000002343207223 */ /* 0x080fe20000000020 */
[----:B------:R-:W4:Y:S01]  /*13040*/  LDS.128 R96, [R2.X4+UR5+0x40d0] ;  /* 0x0040d00502607984 */ /* 0x000f220008004c00 */
        /* <DEDUP_REMOVED lines=28> */
[----:B------:R-:W1:Y:S01]  /*13210*/  LDS.128 R88, [R2.X4+UR5+0x42d0] ;  /* 0x0042d00502587984 */ /* 0x000e620008004c00 */
        /* <DEDUP_REMOVED lines=15> */
[----:B----4-:R-:W-:Y:S01]  /*13310*/  FFMA R48, R96, R84, R112 ;  /* 0x0000005460307223 */ /* 0x010fe20000000070 */
[----:B------:R-:W2:Y:S01]  /*13320*/  LDS.128 R92, [R2.X4+UR5+0x44d0] ;  /* 0x0044d005025c7984 */ /* 0x000ea20008004c00 */
[C---:B------:R-:W-:Y:S01]  /*13330*/  FFMA R118, R50.reuse, R86, R118 ;  /* 0x0000005632767223 */ /* 0x040fe20000000076 */
[C---:B------:R-:W-:Y:S01]  /*13340*/  FFMA R119, R50.reuse, R54, R119 ;  /* 0x0000003632777223 */ /* 0x040fe20000000077 */
[C---:B------:R-:W-:Y:S01]  /*13350*/  FFMA R117, R50.reuse, R82, R117 ;  /* 0x0000005232757223 */ /* 0x040fe20000000075 */
[----:B------:R-:W-:Y:S01]  /*13360*/  FFMA R120, R50, R74, R120 ;  /* 0x0000004a32787223 */ /* 0x000fe20000000078 */
        /* <DEDUP_REMOVED lines=48> */
[----:B------:R-:W-:Y:S01]  /*13670*/  FFMA R106, R94, R82, R106 ;  /* 0x000000525e6a7223 */ /* 0x000fe2000000006a */
[C---:B---3--:R-:W-:Y:S01]  /*13680*/  FFMA R101, R48.reuse, R84, R101 ;  /* 0x0000005430657223 */ /* 0x048fe20000000065 */
        /* <DEDUP_REMOVED lines=37> */
[C---:B------:R-:W-:Y:S01]  /*138e0*/  FFMA R17, R88.reuse, R52, R16 ;  /* 0x0000003458117223 */ /* 0x040fe20000000010 */
        /* <DEDUP_REMOVED lines=46> */
[-C--:B------:R-:W-:Y:S01]  /*13bd0*/  FFMA R5, R87, R51.reuse, R5 ;  /* 0x0000003357057223 */ /* 0x080fe20000000005 */
[C---:B------:R-:W-:Y:S01]  /*13be0*/  FFMA R116, R83.reuse, R51, R116 ;  /* 0x0000003353747223 */ /* 0x040fe20000000074 */
[----:B------:R-:W3:Y:S01]  /*13bf0*/  LDS.128 R52, [R2.X4+UR5+0x40e0] ;  /* 0x0040e00502347984 */ /* 0x000ee20008004c00 */
[C---:B--2---:R-:W-:Y:S01]  /*13c00*/  FFMA R22, R96.reuse, R36, R22 ;  /* 0x0000002460167223 */ /* 0x044fe20000000016 */
[C---:B------:R-:W-:Y:S01]  /*13c10*/  FFMA R21, R96.reuse, R68, R21 ;  /* 0x0000004460157223 */ /* 0x040fe20000000015 */
[C---:B------:R-:W-:Y:S01]  /*13c20*/  FFMA R129, R96.reuse, R40, R34 ;  /* 0x0000002860817223 */ /* 0x040fe20000000022 */
[----:B------:R-:W2:Y:S01]  /*13c30*/  LDS.128 R48, [R2.X4+UR5+0x26e0] ;  /* 0x0026e00502307984 */ /* 0x000ea20008004c00 */
[----:B------:R-:W-:Y:S01]  /*13c40*/  FFMA R128, R96, R60, R23 ;  /* 0x0000003c60807223 */ /* 0x000fe20000000017 */
[----:B------:R-:W-:Y:S01]  /*13c50*/  FFMA R26, R83, R91, R26 ;  /* 0x0000005b531a7223 */ /* 0x000fe2000000001a */
[C---:B------:R-:W-:Y:S01]  /*13c60*/  FFMA R23, R97.reuse, R37, R22 ;  /* 0x0000002561177223 */ /* 0x040fe20000000016 */
[----:B------:R-:W4:Y:S01]  /*13c70*/  LDS.128 R80, [R2.X4+UR5+0x44e0] ;  /* 0x0044e00502507984 */ /* 0x000f220008004c00 */
[C---:B------:R-:W-:Y:S01]  /*13c80*/  FFMA R34, R97.reuse, R69, R21 ;  /* 0x0000004561227223 */ /* 0x040fe20000000015 */
[C---:B------:R-:W-:Y:S01]  /*13c90*/  FFMA R129, R97.reuse, R41, R129 ;  /* 0x0000002961817223 */ /* 0x040fe20000000081 */
[----:B------:R-:W-:Y:S01]  /*13ca0*/  FFMA R128, R97, R61, R128 ;  /* 0x0000003d61807223 */ /* 0x000fe20000000080 */
        /* <DEDUP_REMOVED lines=10> */
[----:B------:R-:W4:Y:S04]  /*13d50*/  LDS.128 R72, [R2.X4+UR5+0x42e0] ;  /* 0x0042e00502487984 */ /* 0x000f280008004c00 */
[----:B------:R-:W-:Y:S04]  /*13d60*/  LDS.128 R84, [R2.X4+UR5+0x62e0] ;  /* 0x0062e00502547984 */ /* 0x000fe80008004c00 */
[----:B------:R-:W-:Y:S01]  /*13d70*/  LDS.128 R132, [R2.X4+UR5+0x4520] ;  /* 0x0045200502847984 */ /* 0x000fe20008004c00 */
        /* <DEDUP_REMOVED lines=37> */
[C---:B----4-:R-:W-:Y:S01]  /*13fd0*/  FFMA R22, R80.reuse, R36, R105 ;  /* 0x0000002450167223 */ /* 0x050fe20000000069 */
[C---:B------:R-:W-:Y:S01]  /*13fe0*/  FFMA R104, R80.reuse, R68, R104 ;  /* 0x0000004450687223 */ /* 0x040fe20000000068 */
[C---:B------:R-:W-:Y:S01]  /*13ff0*/  FFMA R105, R80.reuse, R40, R107 ;  /* 0x0000002850697223 */ /* 0x040fe2000000006b */
[----:B------:R-:W-:Y:S01]  /*14000*/  FFMA R92, R80, R60, R106 ;  /* 0x0000003c505c7223 */ /* 0x000fe2000000006a */
[-C--:B------:R-:W-:Y:S01]  /*14010*/  FFMA R113, R71, R55.reuse, R113 ;  /* 0x0000003747717223 */ /* 0x080fe20000000071 */
[-C--:B------:R-:W-:Y:S01]  /*14020*/  FFMA R112, R39, R55.reuse, R112 ;  /* 0x0000003727707223 */ /* 0x080fe20000000070 */
[-C--:B------:R-:W-:Y:S01]  /*14030*/  FFMA R114, R63, R55.reuse, R114 ;  /* 0x000000373f727223 */ /* 0x080fe20000000072 */
[----:B------:R-:W-:Y:S01]  /*14040*/  FFMA R115, R43, R55, R115 ;  /* 0x000000372b737223 */ /* 0x000fe20000000073 */
[C---:B-----5:R-:W-:Y:S01]  /*14050*/  FFMA R35, R88.reuse, R36, R35 ;  /* 0x0000002458237223 */ /* 0x060fe20000000023 */
[----:B------:R-:W2:Y:S01]  /*14060*/  LDS.128 R52, [R2.X4+UR5+0x60e0] ;  /* 0x0060e00502347984 */ /* 0x000ea20008004c00 */
        /* <DEDUP_REMOVED lines=28> */
[----:B------:R-:W3:Y:S01]  /*14230*/  LDS.128 R80, [R2.X4+UR5+0x64e0] ;  /* 0x0064e00502507984 */ /* 0x000ee20008004c00 */
[-C--:B------:R-:W-:Y:S01]  /*14240*/  FFMA R125, R39, R91.reuse, R125 ;  /* 0x0000005b277d7223 */ /* 0x080fe2000000007d */
[-C--:B------:R-:W-:Y:S01]  /*14250*/  FFMA R97, R63, R91.reuse, R97 ;  /* 0x0000005b3f617223 */ /* 0x080fe20000000061 */
[----:B------:R-:W-:Y:S01]  /*14260*/  FFMA R126, R43, R91, R126 ;  /* 0x0000005b2b7e7223 */ /* 0x000fe2000000007e */
[-C--:B------:R-:W-:Y:S01]  /*14270*/  FFMA R99, R71, R95.reuse, R99 ;  /* 0x0000005f47637223 */ /* 0x080fe20000000063 */
[-C--:B------:R-:W-:Y:S01]  /*14280*/  FFMA R122, R39, R95.reuse, R122 ;  /* 0x0000005f277a7223 */ /* 0x080fe2000000007a */
[-C--:B------:R-:W-:Y:S01]  /*14290*/  FFMA R121, R63, R95.reuse, R121 ;  /* 0x0000005f3f797223 */ /* 0x080fe20000000079 */
[----:B------:R-:W-:Y:S01]  /*142a0*/  FFMA R123, R43, R95, R123 ;  /* 0x0000005f2b7b7223 */ /* 0x000fe2000000007b */
[C---:B------:R-:W-:Y:S01]  /*142b0*/  FFMA R94, R72.reuse, R36, R108 ;  /* 0x00000024485e7223 */ /* 0x040fe2000000006c */
[C---:B------:R-:W-:Y:S01]  /*142c0*/  FFMA R95, R72.reuse, R68, R109 ;  /* 0x00000044485f7223 */ /* 0x040fe2000000006d */
[----:B------:R-:W4:Y:S01]  /*142d0*/  LDS.128 R88, [R2.X4+UR5+0x66e0] ;  /* 0x0066e00502587984 */ /* 0x000f220008004c00 */
        /* <DEDUP_REMOVED lines=29> */
[-C--:B------:R-:W-:Y:S01]  /*144b0*/  FFMA R98, R39, R51.reuse, R98 ;  /* 0x0000003327627223 */ /* 0x080fe20000000062 */
[-C--:B------:R-:W-:Y:S01]  /*144c0*/  FFMA R21, R71, R51.reuse, R21 ;  /* 0x0000003347157223 */ /* 0x080fe20000000015 */
[-C--:B------:R-:W-:Y:S01]  /*144d0*/  FFMA R100, R43, R51.reuse, R100 ;  /* 0x000000332b647223 */ /* 0x080fe20000000064 */
[----:B------:R-:W-:Y:S01]  /*144e0*/  FFMA R101, R63, R51, R101 ;  /* 0x000000333f657223 */ /* 0x000fe20000000065 */
[C---:B--2---:R-:W-:Y:S01]  /*144f0*/  FFMA R35, R52.reuse, R68, R77 ;  /* 0x0000004434237223 */ /* 0x044fe2000000004d */
[-C--:B------:R-:W-:Y:S01]  /*14500*/  FFMA R17, R85, R69.reuse, R48 ;  /* 0x0000004555117223 */ /* 0x080fe20000000030 */
        /* <DEDUP_REMOVED lines=14> */
[----:B------:R-:W-:Y:S01]  /*145f0*/  FFMA R11, R80, R60, R11 ;  /* 0x0000003c500b7223 */ /* 0x000fe2000000000b */
[-C--:B------:R-:W-:Y:S01]  /*14600*/  FFMA R24, R84, R40.reuse, R24 ;  /* 0x0000002854187223 */ /* 0x080fe20000000018 */
[----:B------:R-:W-:Y:S01]  /*14610*/  FFMA R80, R80, R40, R10 ;  /* 0x0000002850507223 */ /* 0x000fe2000000000a */
[-C--:B------:R-:W-:Y:S01]  /*14620*/  FFMA R77, R39, R55.reuse, R77 ;  /* 0x00000037274d7223 */ /* 0x080fe2000000004d */
[-C--:B------:R-:W-:Y:S01]  /*14630*/  FFMA R27, R71, R55.reuse, R27 ;  /* 0x00000037471b7223 */ /* 0x080fe2000000001b */
[-C--:B------:R-:W-:Y:S01]  /*14640*/  FFMA R78, R43, R55.reuse, R78 ;  /* 0x000000372b4e7223 */ /* 0x080fe2000000004e */
[----:B------:R-:W-:Y:S01]  /*14650*/  FFMA R102, R63, R55, R102 ;  /* 0x000000373f667223 */ /* 0x000fe20000000066 */
[-C--:B------:R-:W-:Y:S01]  /*14660*/  FFMA R35, R84, R60.reuse, R26 ;  /* 0x0000003c54237223 */ /* 0x080fe2000000001a */
[----:B----4-:R-:W-:Y:S01]  /*14670*/  FFMA R116, R88, R60, R116 ;  /* 0x0000003c58747223 */ /* 0x010fe20000000074 */
[----:B------:R-:W3:Y:S01]  /*14680*/  LDS.128 R52, [R2.X4+UR5+0x24f0] ;  /* 0x0024f00502347984 */ /* 0x000ee20008004c00 */
[----:B------:R-:W-:Y:S01]  /*14690*/  FFMA R10, R81, R69, R8 ;  /* 0x00000045510a7223 */ /* 0x000fe20000000008 */
[C---:B------:R-:W-:Y:S01]  /*146a0*/  FFMA R26, R85.reuse, R37, R16 ;  /* 0x00000025551a7223 */ /* 0x040fe20000000010 */
[----:B------:R-:W-:Y:S01]  /*146b0*/  FFMA R24, R85, R41, R24 ;  /* 0x0000002955187223 */ /* 0x000fe20000000018 */
[C---:B------:R-:W-:Y:S01]  /*146c0*/  FFMA R8, R81.reuse, R37, R7 ;  /* 0x0000002551087223 */ /* 0x040fe20000000007 */
[----:B------:R-:W-:Y:S01]  /*146d0*/  FFMA R80, R81, R41, R80 ;  /* 0x0000002951507223 */ /* 0x000fe20000000050 */
        /* <DEDUP_REMOVED lines=12> */
[-C--:B------:R-:W-:Y:S01]  /*147a0*/  FFMA R26, R39, R87.reuse, R26 ;  /* 0x00000057271a7223 */ /* 0x080fe2000000001a */
[-C--:B------:R-:W-:Y:S01]  /*147b0*/  FFMA R17, R71, R87.reuse, R17 ;  /* 0x0000005747117223 */ /* 0x080fe20000000011 */
[----:B------:R-:W-:Y:S01]  /*147c0*/  FFMA R24, R43, R87, R24 ;  /* 0x000000572b187223 */ /* 0x000fe20000000018 */
[-C--:B------:R-:W-:Y:S01]  /*147d0*/  FFMA R8, R39, R83.reuse, R8 ;  /* 0x0000005327087223 */ /* 0x080fe20000000008 */
[-C--:B------:R-:W-:Y:S01]  /*147e0*/  FFMA R10, R71, R83.reuse, R10 ;  /* 0x00000053470a7223 */ /* 0x080fe2000000000a */
[----:B------:R-:W-:Y:S01]  /*147f0*/  FFMA R80, R43, R83, R80 ;  /* 0x000000532b507223 */ /* 0x000fe20000000050 */
[C---:B------:R-:W-:Y:S01]  /*14800*/  FFMA R6, R88.reuse, R40, R6 ;  /* 0x0000002858067223 */ /* 0x040fe20000000006 */
[----:B------:R-:W-:Y:S01]  /*14810*/  FFMA R0, R88, R36, R0 ;  /* 0x0000002458007223 */ /* 0x000fe20000000000 */
[C---:B------:R-:W-:Y:S01]  /*14820*/  FFMA R87, R63.reuse, R87, R86 ;  /* 0x000000573f577223 */ /* 0x040fe20000000056 */
[C---:B------:R-:W-:Y:S01]  /*14830*/  FFMA R83, R63.reuse, R83, R82 ;  /* 0x000000533f537223 */ /* 0x040fe20000000052 */
[----:B------:R-:W-:Y:S01]  /*14840*/  FFMA R7, R63, R91, R62 ;  /* 0x0000005b3f077223 */ /* 0x000fe2000000003e */
[----:B-1----:R-:W-:Y:S01]  /*14850*/  FFMA R34, R72, R64, R34 ;  /* 0x0000004048227223 */ /* 0x002fe20000000022 */
[----:B------:R-:W1:Y:S01]  /*14860*/  LDS.128 R60, [R2.X4+UR5+0x26f0] ;  /* 0x0026f005023c7984 */ /* 0x000e620008004c00 */
        /* <DEDUP_REMOVED lines=16> */
[C---:B--2---:R-:W-:Y:S01]  /*14970*/  FFMA R0, R48.reuse, R12, R125 ;  /* 0x0000000c30007223 */ /* 0x044fe2000000007d */
[C---:B------:R-:W-:Y:S01]  /*14980*/  FFMA R96, R48.reuse, R64, R96 ;  /* 0x0000004030607223 */ /* 0x040fe20000000060 */
[C---:B------:R-:W-:Y:S01]  /*14990*/  FFMA R126, R48.reuse, R44, R126 ;  /* 0x0000002c307e7223 */ /* 0x040fe2000000007e */
[----:B------:R-:W2:Y:S01]  /*149a0*/  LDS.128 R40, [R2.X4+UR5+0x40f0] ;  /* 0x0040f00502287984 */ /* 0x000ea20008004c00 */
[----:B------:R-:W-:Y:S01]  /*149b0*/  FFMA R48, R48, R56, R97 ;  /* 0x0000003830307223 */ /* 0x000fe20000000061 */
[----:B------:R-:W-:Y:S01]  /*149c0*/  FFMA R81, R39, R91, R38 ;  /* 0x0000005b27517223 */ /* 0x000fe20000000026 */
[-C--:B------:R-:W-:Y:S01]  /*149d0*/  FFMA R34, R74, R14.reuse, R11 ;  /* 0x0000000e4a227223 */ /* 0x080fe2000000000b */
        /* <DEDUP_REMOVED lines=33> */
[C---:B------:R-:W-:Y:S01]  /*14bf0*/  FFMA R23, R61.reuse, R65, R16 ;  /* 0x000000413d177223 */ /* 0x040fe20000000010 */
[----:B------:R-:W-:Y:S01]  /*14c00*/  FFMA R118, R60, R56, R118 ;  /* 0x000000383c767223 */ /* 0x000fe20000000076 */
[C---:B------:R-:W-:Y:S01]  /*14c10*/  FFMA R39, R61.reuse, R45, R0 ;  /* 0x0000002d3d277223 */ /* 0x040fe20000000000 */
[C---:B------:R-:W-:Y:S01]  /*14c20*/  FFMA R11, R61.reuse, R13, R6 ;  /* 0x0000000d3d0b7223 */ /* 0x040fe20000000006 */
[----:B------:R-:W-:Y:S01]  /*14c30*/  FFMA R0, R62, R66, R23 ;  /* 0x000000423e007223 */ /* 0x000fe20000000017 */
        /* <DEDUP_REMOVED lines=60> */
[----:B------:R-:W2:Y:S01]  /*15000*/  LDS.128 R52, [R2.X4+UR5+0x64f0] ;  /* 0x0064f00502347984 */ /* 0x000ea20008004c00 */
[C---:B------:R-:W-:Y:S01]  /*15010*/  FFMA R98, R60.reuse, R12, R98 ;  /* 0x0000000c3c627223 */ /* 0x040fe20000000062 */
[C---:B------:R-:W-:Y:S01]  /*15020*/  FFMA R0, R60.reuse, R56, R101 ;  /* 0x000000383c007223 */ /* 0x040fe20000000065 */
[-C--:B------:R-:W-:Y:S01]  /*15030*/  FFMA R100, R60, R44.reuse, R100 ;  /* 0x0000002c3c647223 */ /* 0x080fe20000000064 */
[C---:B------:R-:W-:Y:S01]  /*15040*/  FFMA R11, R61.reuse, R65, R6 ;  /* 0x000000413d0b7223 */ /* 0x040fe20000000006 */
[C---:B------:R-:W-:Y:S01]  /*15050*/  FFMA R21, R61.reuse, R13, R98 ;  /* 0x0000000d3d157223 */ /* 0x040fe20000000062 */
[C---:B------:R-:W-:Y:S01]  /*15060*/  FFMA R23, R61.reuse, R57, R0 ;  /* 0x000000393d177223 */ /* 0x040fe20000000000 */
[-C--:B------:R-:W-:Y:S01]  /*15070*/  FFMA R61, R61, R45.reuse, R100 ;  /* 0x0000002d3d3d7223 */ /* 0x080fe20000000064 */
        /* <DEDUP_REMOVED lines=38> */
[-C--:B------:R-:W-:Y:S01]  /*152e0*/  FFMA R0, R15, R43.reuse, R0 ;  /* 0x0000002b0f007223 */ /* 0x080fe20000000000 */
[C---:B------:R-:W-:Y:S01]  /*152f0*/  FFMA R11, R67.reuse, R43, R72 ;  /* 0x0000002b430b7223 */ /* 0x040fe20000000048 */
        /* <DEDUP_REMOVED lines=9> */
[----:B------:R-:W-:Y:S01]  /*15390*/  FFMA R83, R52, R56, R83 ;  /* 0x0000003834537223 */ /* 0x000fe20000000053 */
[C---:B------:R-:W-:Y:S01]  /*153a0*/  FFMA R8, R53.reuse, R13, R8 ;  /* 0x0000000d35087223 */ /* 0x040fe20000000008 */
[C---:B------:R-:W-:Y:S01]  /*153b0*/  FFMA R10, R53.reuse, R65, R10 ;  /* 0x00000041350a7223 */ /* 0x040fe2000000000a */
[----:B------:R-:W1:Y:S01]  /*153c0*/  LDS.128 R128, [R76+0x500] ;  /* 0x000500004c807984 */ /* 0x000e620000000c00 */
[C---:B------:R-:W-:Y:S01]  /*153d0*/  FFMA R83, R53.reuse, R57, R83 ;  /* 0x0000003935537223 */ /* 0x040fe20000000053 */
[----:B------:R-:W-:Y:S01]  /*153e0*/  FFMA R80, R53, R45, R80 ;  /* 0x0000002d35507223 */ /* 0x000fe20000000050 */
[----:B------:R-:W-:Y:S01]  /*153f0*/  FFMA R23, R54, R14, R8 ;  /* 0x0000000e36177223 */ /* 0x000fe20000000008 */
[----:B------:R-:W2:Y:S01]  /*15400*/  LDS.128 R84, [R76+0x700] ;  /* 0x000700004c547984 */ /* 0x000ea20000000c00 */
[----:B------:R-:W-:Y:S01]  /*15410*/  FFMA R74, R74, R58, R73 ;  /* 0x0000003a4a4a7223 */ /* 0x000fe20000000049 */
[C---:B------:R-:W-:Y:S01]  /*15420*/  FFMA R8, R54.reuse, R66, R10 ;  /* 0x0000004236087223 */ /* 0x040fe2000000000a */
[C---:B------:R-:W-:Y:S01]  /*15430*/  FFMA R10, R54.reuse, R58, R83 ;  /* 0x0000003a360a7223 */ /* 0x040fe20000000053 */
[----:B------:R-:W4:Y:S01]  /*15440*/  LDS.128 R48, [R76+0x100] ;  /* 0x000100004c307984 */ /* 0x000f220000000c00 */
[----:B------:R-:W-:Y:S01]  /*15450*/  FFMA R80, R54, R46, R80 ;  /* 0x0000002e36507223 */ /* 0x000fe20000000050 */
[-C--:B------:R-:W-:Y:S01]  /*15460*/  FFMA R34, R15, R75.reuse, R34 ;  /* 0x0000004b0f227223 */ /* 0x080fe20000000022 */
[-C--:B------:R-:W-:Y:S01]  /*15470*/  FFMA R36, R47, R75.reuse, R36 ;  /* 0x0000004b2f247223 */ /* 0x080fe20000000024 */
        /* <DEDUP_REMOVED lines=9> */
[----:B------:R-:W3:Y:S01]  /*15510*/  LDS.128 R52, [R2.X4+UR5+0x6710] ;  /* 0x0067100502347984 */ /* 0x000ee20008004c00 */
[----:B------:R-:W-:Y:S01]  /*15520*/  FFMA R7, R60, R56, R7 ;  /* 0x000000383c077223 */ /* 0x000fe20000000007 */
[C---:B------:R-:W-:Y:S01]  /*15530*/  FFMA R81, R61.reuse, R13, R81 ;  /* 0x0000000d3d517223 */ /* 0x040fe20000000051 */
[C---:B------:R-:W-:Y:S01]  /*15540*/  FFMA R71, R61.reuse, R65, R71 ;  /* 0x000000413d477223 */ /* 0x040fe20000000047 */
[----:B------:R-:W5:Y:S01]  /*15550*/  LDS.128 R120, [R76+0x710] ;  /* 0x000710004c787984 */ /* 0x000f620000000c00 */
[C---:B------:R-:W-:Y:S01]  /*15560*/  FFMA R5, R61.reuse, R45, R5 ;  /* 0x0000002d3d057223 */ /* 0x040fe20000000005 */
[----:B------:R-:W-:Y:S01]  /*15570*/  FFMA R7, R61, R57, R7 ;  /* 0x000000393d077223 */ /* 0x000fe20000000007 */
[C---:B------:R-:W-:Y:S01]  /*15580*/  FFMA R81, R62.reuse, R14, R81 ;  /* 0x0000000e3e517223 */ /* 0x040fe20000000051 */
[----:B------:R-:W5:Y:S01]  /*15590*/  LDS.128 R116, [R76+0x310] ;  /* 0x000310004c747984 */ /* 0x000f620000000c00 */
[C---:B------:R-:W-:Y:S01]  /*155a0*/  FFMA R71, R62.reuse, R66, R71 ;  /* 0x000000423e477223 */ /* 0x040fe20000000047 */
[C---:B------:R-:W-:Y:S01]  /*155b0*/  FFMA R46, R62.reuse, R46, R5 ;  /* 0x0000002e3e2e7223 */ /* 0x040fe20000000005 */
[----:B------:R-:W-:Y:S01]  /*155c0*/  FFMA R58, R62, R58, R7 ;  /* 0x0000003a3e3a7223 */ /* 0x000fe20000000007 */
[----:B------:R-:W5:Y:S01]  /*155d0*/  LDS.128 R88, [R76+0x110] ;  /* 0x000110004c587984 */ /* 0x000f620000000c00 */
[-C--:B------:R-:W-:Y:S01]  /*155e0*/  FFMA R5, R15, R63.reuse, R81 ;  /* 0x0000003f0f057223 */ /* 0x080fe20000000051 */
[-C--:B------:R-:W-:Y:S01]  /*155f0*/  FFMA R67, R67, R63.reuse, R71 ;  /* 0x0000003f43437223 */ /* 0x080fe20000000047 */
[-C--:B------:R-:W-:Y:S01]  /*15600*/  FFMA R46, R47, R63.reuse, R46 ;  /* 0x0000003f2f2e7223 */ /* 0x080fe2000000002e */
[----:B------:R-:W-:Y:S01]  /*15610*/  LDS.128 R12, [R2.X4+UR5+0x6720] ;  /* 0x00672005020c7984 */ /* 0x000fe20008004c00 */
[----:B------:R-:W-:Y:S01]  /*15620*/  FFMA R58, R59, R63, R58 ;  /* 0x0000003f3b3a7223 */ /* 0x000fe2000000003a */
[----:B-1----:R-:W-:-:S02]  /*15630*/  FFMA R67, R40, R128, R67 ;  /* 0x0000008028437223 */ /* 0x002fc40000000043 */
[----:B------:R-:W1:Y:S01]  /*15640*/  LDS.128 R104, [R76+0x720] ;  /* 0x000720004c687984 */ /* 0x000e620000000c00 */
[C---:B------:R-:W-:Y:S01]  /*15650*/  FFMA R7, R40.reuse, R124, R46 ;  /* 0x0000007c28077223 */ /* 0x040fe2000000002e */
[C---:B--2---:R-:W-:Y:S02]  /*15660*/  FFMA R24, R40.reuse, R84, R5 ;  /* 0x0000005428187223 */ /* 0x044fe40000000005 */
[----:B------:R-:W2:Y:S01]  /*15670*/  LDS.128 R108, [R76+0x520] ;  /* 0x000520004c6c7984 */ /* 0x000ea20000000c00 */
[C---:B------:R-:W-:Y:S01]  /*15680*/  FFMA R5, R41.reuse, R129, R67 ;  /* 0x0000008129057223 */ /* 0x040fe20000000043 */
[C---:B------:R-:W-:Y:S01]  /*15690*/  FFMA R7, R41.reuse, R125, R7 ;  /* 0x0000007d29077223 */ /* 0x040fe20000000007 */
[----:B----4-:R-:W-:Y:S01]  /*156a0*/  FFMA R58, R40, R48, R58 ;  /* 0x00000030283a7223 */ /* 0x010fe2000000003a */
[----:B------:R-:W4:Y:S01]  /*156b0*/  LDS.128 R100, [R76+0x320] ;  /* 0x000320004c647984 */ /* 0x000f220000000c00 */
[C---:B------:R-:W-:Y:S01]  /*156c0*/  FFMA R24, R41.reuse, R85, R24 ;  /* 0x0000005529187223 */ /* 0x040fe20000000018 */
[C---:B------:R-:W-:Y:S01]  /*156d0*/  FFMA R5, R42.reuse, R130, R5 ;  /* 0x000000822a057223 */ /* 0x040fe20000000005 */
[----:B------:R-:W-:Y:S01]  /*156e0*/  FFMA R41, R41, R49, R58 ;  /* 0x0000003129297223 */ /* 0x000fe2000000003a */
[----:B------:R-:W4:Y:S01]  /*156f0*/  LDS.128 R112, [R76+0x120] ;  /* 0x000120004c707984 */ /* 0x000f220000000c00 */
[C---:B------:R-:W-:Y:S01]  /*15700*/  FFMA R24, R42.reuse, R86, R24 ;  /* 0x000000562a187223 */ /* 0x040fe20000000018 */
[C---:B------:R-:W-:Y:S01]  /*15710*/  FFMA R7, R42.reuse, R126, R7 ;  /* 0x0000007e2a077223 */ /* 0x040fe20000000007 */
[----:B------:R-:W-:Y:S01]  /*15720*/  FFMA R41, R42, R50, R41 ;  /* 0x000000322a297223 */ /* 0x000fe20000000029 */
[----:B------:R-:W4:Y:S01]  /*15730*/  LDS.128 R44, [R2.X4+UR5+0x6500] ;  /* 0x00650005022c7984 */ /* 0x000f220008004c00 */
[C---:B------:R-:W-:Y:S01]  /*15740*/  FFMA R5, R43.reuse, R131, R5 ;  /* 0x000000832b057223 */ /* 0x040fe20000000005 */
[C---:B------:R-:W-:Y:S01]  /*15750*/  FFMA R24, R43.reuse, R87, R24 ;  /* 0x000000572b187223 */ /* 0x040fe20000000018 */
[C---:B------:R-:W-:Y:S01]  /*15760*/  FFMA R7, R43.reuse, R127, R7 ;  /* 0x0000007f2b077223 */ /* 0x040fe20000000007 */
[----:B------:R-:W-:Y:S01]  /*15770*/  FFMA R41, R43, R51, R41 ;  /* 0x000000332b297223 */ /* 0x000fe20000000029 */
[C---:B---3--:R-:W-:Y:S01]  /*15780*/  FFMA R42, R52.reuse, R72, R5 ;  /* 0x00000048342a7223 */ /* 0x048fe20000000005 */
[----:B------:R-:W-:Y:S01]  /*15790*/  LDS.128 R56, [R2.X4+UR5+0x6520] ;  /* 0x0065200502387984 */ /* 0x000fe20008004c00 */
[----:B-----5:R-:W-:-:S02]  /*157a0*/  FFMA R40, R52, R120, R24 ;  /* 0x0000007834287223 */ /* 0x020fc40000000018 */
[C---:B------:R-:W-:Y:S01]  /*157b0*/  FFMA R24, R53.reuse, R73, R42 ;  /* 0x0000004935187223 */ /* 0x040fe2000000002a */
[----:B------:R-:W-:Y:S01]  /*157c0*/  LDS.128 R96, [R76+0x530] ;  /* 0x000530004c607984 */ /* 0x000fe20000000c00 */
[----:B------:R-:W-:Y:S01]  /*157d0*/  FFMA R5, R52, R116, R7 ;  /* 0x0000007434057223 */ /* 0x000fe20000000007 */
[C---:B------:R-:W-:Y:S01]  /*157e0*/  FFMA R7, R53.reuse, R121, R40 ;  /* 0x0000007935077223 */ /* 0x040fe20000000028 */
[----:B------:R-:W-:Y:S01]  /*157f0*/  FFMA R24, R54, R74, R24 ;  /* 0x0000004a36187223 */ /* 0x000fe20000000018 */
[----:B------:R-:W-:Y:S01]  /*15800*/  LDS.128 R92, [R76+0x130] ;  /* 0x000130004c5c7984 */ /* 0x000fe20000000c00 */
[----:B------:R-:W-:Y:S01]  /*15810*/  FFMA R41, R52, R88, R41 ;  /* 0x0000005834297223 */ /* 0x000fe20000000029 */
[----:B------:R-:W-:Y:S01]  /*15820*/  FFMA R5, R53, R117, R5 ;  /* 0x0000007535057223 */ /* 0x000fe20000000005 */
[C---:B------:R-:W-:Y:S01]  /*15830*/  FFMA R7, R54.reuse, R122, R7 ;  /* 0x0000007a36077223 */ /* 0x040fe20000000007 */
[----:B------:R-:W-:Y:S01]  /*15840*/  FFMA R24, R55, R75, R24 ;  /* 0x0000004b37187223 */ /* 0x000fe20000000018 */
[----:B------:R-:W-:Y:S01]  /*15850*/  FFMA R53, R53, R89, R41 ;  /* 0x0000005935357223 */ /* 0x000fe20000000029 */
[C---:B------:R-:W-:Y:S01]  /*15860*/  FFMA R5, R54.reuse, R118, R5 ;  /* 0x0000007636057223 */ /* 0x040fe20000000005 */
[----:B------:R-:W3:Y:S01]  /*15870*/  LDS.128 R40, [R2.X4+UR5+0x6510] ;  /* 0x0065100502287984 */ /* 0x000ee20008004c00 */
[C---:B------:R-:W-:Y:S01]  /*15880*/  FFMA R7, R55.reuse, R123, R7 ;  /* 0x0000007b37077223 */ /* 0x040fe20000000007 */
[----:B------:R-:W-:Y:S01]  /*15890*/  FFMA R53, R54, R90, R53 ;  /* 0x0000005a36357223 */ /* 0x000fe20000000035 */
[C---:B------:R-:W-:Y:S01]  /*158a0*/  FFMA R5, R55.reuse, R119, R5 ;  /* 0x0000007737057223 */ /* 0x040fe20000000005 */
[----:B------:R-:W-:Y:S01]  /*158b0*/  LDS.128 R60, [R76+0x340] ;  /* 0x000340004c3c7984 */ /* 0x000fe20000000c00 */
[C---:B-1----:R-:W-:Y:S01]  /*158c0*/  FFMA R7, R12.reuse, R104, R7 ;  /* 0x000000680c077223 */ /* 0x042fe20000000007 */
[----:B------:R-:W-:Y:S01]  /*158d0*/  FFMA R53, R55, R91, R53 ;  /* 0x0000005b37357223 */ /* 0x000fe20000000035 */
[C---:B--2---:R-:W-:Y:S01]  /*158e0*/  FFMA R24, R12.reuse, R108, R24 ;  /* 0x0000006c0c187223 */ /* 0x044fe20000000018 */
[----:B------:R-:W-:Y:S01]  /*158f0*/  LDS.128 R64, [R76+0x740] ;  /* 0x000740004c407984 */ /* 0x000fe20000000c00 */
[-C--:B------:R-:W-:Y:S01]  /*15900*/  FFMA R7, R105, R13.reuse, R7 ;  /* 0x0000000d69077223 */ /* 0x080fe20000000007 */
[----:B----4-:R-:W-:Y:S01]  /*15910*/  FFMA R5, R12, R100, R5 ;  /* 0x000000640c057223 */ /* 0x010fe20000000005 */
[-C--:B------:R-:W-:Y:S01]  /*15920*/  FFMA R24, R109, R13.reuse, R24 ;  /* 0x0000000d6d187223 */ /* 0x080fe20000000018 */
[----:B------:R-:W-:Y:S01]  /*15930*/  LDS.128 R188, [R2.X4+UR5+0x25d0] ;  /* 0x0025d00502bc7984 */ /* 0x000fe20008004c00 */
[----:B------:R-:W-:Y:S01]  /*15940*/  FFMA R7, R106, R14, R7 ;  /* 0x0000000e6a077223 */ /* 0x000fe20000000007 */
[----:B------:R-:W-:Y:S01]  /*15950*/  FFMA R12, R12, R112, R53 ;  /* 0x000000700c0c7223 */ /* 0x000fe20000000035 */
[-C--:B------:R-:W-:Y:S01]  /*15960*/  FFMA R5, R101, R13.reuse, R5 ;  /* 0x0000000d65057223 */ /* 0x080fe20000000005 */
[----:B------:R-:W1:Y:S01]  /*15970*/  LDS.128 R52, [R2.X4+UR5+0x6300] ;  /* 0x0063000502347984 */ /* 0x000e620008004c00 */
[-C--:B------:R-:W-:Y:S01]  /*15980*/  FFMA R24, R110, R14.reuse, R24 ;  /* 0x0000000e6e187223 */ /* 0x080fe20000000018 */
[----:B------:R-:W-:Y:S01]  /*15990*/  FFMA R12, R113, R13, R12 ;  /* 0x0000000d710c7223 */ /* 0x000fe2000000000c */
[----:B------:R-:W-:Y:S01]  /*159a0*/  FFMA R13, R102, R14, R5 ;  /* 0x0000000e660d7223 */ /* 0x000fe20000000005 */
        /* <DEDUP_REMOVED lines=97> */
[----:B------:R-:W1:Y:S01]  /*15fc0*/  LDS.128 R44, [R2.X4+UR5+0x6120] ;  /* 0x00612005022c7984 */ /* 0x000e620008004c00 */
[-C--:B------:R-:W-:Y:S01]  /*15fd0*/  FFMA R10, R106, R42.reuse, R10 ;  /* 0x0000002a6a0a7223 */ /* 0x080fe2000000000a */
[-C--:B------:R-:W-:Y:S01]  /*15fe0*/  FFMA R17, R110, R42.reuse, R17 ;  /* 0x0000002a6e117223 */ /* 0x080fe20000000011 */
[-C--:B------:R-:W-:Y:S01]  /*15ff0*/  FFMA R26, R102, R42.reuse, R26 ;  /* 0x0000002a661a7223 */ /* 0x080fe2000000001a */
        /* <DEDUP_REMOVED lines=49> */
[-C--:B------:R-:W-:Y:S01]  /*16310*/  FFMA R21, R110, R46.reuse, R21 ;  /* 0x0000002e6e157223 */ /* 0x080fe20000000015 */
[-C--:B------:R-:W-:Y:S01]  /*16320*/  FFMA R27, R102, R46.reuse, R27 ;  /* 0x0000002e661b7223 */ /* 0x080fe2000000001b */
        /* <DEDUP_REMOVED lines=13> */
[----:B------:R-:W1:Y:S01]  /*16400*/  LDS.128 R44, [R2.X4+UR5+0x4500] ;  /* 0x00450005022c7984 */ /* 0x000e620008004c00 */
        /* <DEDUP_REMOVED lines=26> */
[----:B------:R-:W-:Y:S04]  /*165b0*/  LDS.128 R192, [R2.X4+UR5+0x27d0] ;  /* 0x0027d00502c07984 */ /* 0x000fe80008004c00 */
[----:B------:R-:W-:Y:S01]  /*165c0*/  LDS.128 R228, [R2.X4+UR5+0x1e0] ;  /* 0x0001e00502e47984 */ /* 0x000fe20008004c00 */
[C---:B-1----:R-:W-:Y:S01]  /*165d0*/  FFMA R39, R44.reuse, R128, R39 ;  /* 0x000000802c277223 */ /* 0x042fe20000000027 */
[C---:B------:R-:W-:Y:S01]  /*165e0*/  FFMA R68, R44.reuse, R84, R68 ;  /* 0x000000542c447223 */ /* 0x040fe20000000044 */
        /* <DEDUP_REMOVED lines=23> */
[C---:B--2---:R-:W-:Y:S01]  /*16760*/  FFMA R39, R40.reuse, R72, R39 ;  /* 0x0000004828277223 */ /* 0x044fe20000000027 */
        /* <DEDUP_REMOVED lines=13> */
[C---:B------:R-:W-:Y:S01]  /*16840*/  FFMA R41, R42.reuse, R74, R40 ;  /* 0x0000004a2a297223 */ /* 0x040fe20000000028 */
[-C--:B------:R-:W-:Y:S01]  /*16850*/  FFMA R22, R103, R55.reuse, R6 ;  /* 0x0000003767167223 */ /* 0x080fe20000000006 */
[C---:B------:R-:W-:Y:S01]  /*16860*/  FFMA R40, R42.reuse, R122, R54 ;  /* 0x0000007a2a287223 */ /* 0x040fe20000000036 */
[----:B------:R-:W-:Y:S01]  /*16870*/  FFMA R6, R115, R55, R58 ;  /* 0x0000003773067223 */ /* 0x000fe2000000003a */
[C---:B------:R-:W-:Y:S01]  /*16880*/  FFMA R39, R42.reuse, R90, R53 ;  /* 0x0000005a2a277223 */ /* 0x040fe20000000035 */
[----:B------:R-:W-:Y:S01]  /*16890*/  FFMA R38, R42, R118, R52 ;  /* 0x000000762a267223 */ /* 0x000fe20000000034 */
[----:B------:R-:W2:Y:S01]  /*168a0*/  LDS.128 R56, [R76+0x140] ;  /* 0x000140004c387984 */ /* 0x000ea20000000c00 */
        /* <DEDUP_REMOVED lines=9> */
[----:B------:R-:W3:Y:S01]  /*16940*/  LDS.128 R52, [R76+0x540] ;  /* 0x000540004c347984 */ /* 0x000ee20000000c00 */
[C---:B------:R-:W-:Y:S01]  /*16950*/  FFMA R38, R133.reuse, R109, R41 ;  /* 0x0000006d85267223 */ /* 0x040fe20000000029 */
        /* <DEDUP_REMOVED lines=28> */
[----:B------:R-:W-:-:S02]  /*16b20*/  FFMA R45, R47, R83, R45 ;  /* 0x000000532f2d7223 */ /* 0x000fc4000000002d */
[C---:B------:R-:W-:Y:S01]  /*16b30*/  FFMA R38, R136.reuse, R64, R38 ;  /* 0x0000004088267223 */ /* 0x040fe20000000026 */
[C---:B--2---:R-:W-:Y:S01]  /*16b40*/  FFMA R44, R136.reuse, R56, R44 ;  /* 0x00000038882c7223 */ /* 0x044fe2000000002c */
[C---:B------:R-:W-:Y:S02]  /*16b50*/  FFMA R45, R136.reuse, R60, R45 ;  /* 0x0000003c882d7223 */ /* 0x040fe4000000002d */
[C---:B------:R-:W-:Y:S01]  /*16b60*/  FFMA R77, R137.reuse, R65, R38 ;  /* 0x00000041894d7223 */ /* 0x040fe20000000026 */
[C---:B------:R-:W-:Y:S01]  /*16b70*/  FFMA R78, R137.reuse, R57, R44 ;  /* 0x00000039894e7223 */ /* 0x040fe2000000002c */
[C---:B------:R-:W-:Y:S02]  /*16b80*/  FFMA R38, R137.reuse, R61, R45 ;  /* 0x0000003d89267223 */ /* 0x040fe4000000002d */
[----:B------:R-:W2:Y:S01]  /*16b90*/  LDS.128 R44, [R2.X4+UR5+0x4320] ;  /* 0x00432005022c7984 */ /* 0x000ea20008004c00 */
[----:B---3--:R-:W-:Y:S01]  /*16ba0*/  FFMA R39, R136, R52, R39 ;  /* 0x0000003488277223 */ /* 0x008fe20000000027 */
[C---:B------:R-:W-:Y:S01]  /*16bb0*/  FFMA R77, R138.reuse, R66, R77 ;  /* 0x000000428a4d7223 */ /* 0x040fe2000000004d */
[C---:B------:R-:W-:Y:S01]  /*16bc0*/  FFMA R38, R138.reuse, R62, R38 ;  /* 0x0000003e8a267223 */ /* 0x040fe20000000026 */
[----:B------:R-:W-:Y:S01]  /*16bd0*/  FFMA R78, R138, R58, R78 ;  /* 0x0000003a8a4e7223 */ /* 0x000fe2000000004e */
[----:B------:R-:W-:Y:S01]  /*16be0*/  FFMA R39, R137, R53, R39 ;  /* 0x0000003589277223 */ /* 0x000fe20000000027 */
[C---:B----4-:R-:W-:Y:S01]  /*16bf0*/  FFMA R140, R40.reuse, R84, R140 ;  /* 0x00000054288c7223 */ /* 0x050fe2000000008c */
        /* <DEDUP_REMOVED lines=67> */
[C---:B------:R-:W-:Y:S01]  /*17030*/  FFMA R136, R139.reuse, R99, R136 ;  /* 0x000000638b887223 */ /* 0x040fe20000000088 */
[----:B------:R-:W-:Y:S01]  /*17040*/  FFMA R140, R138, R70, R140 ;  /* 0x000000468a8c7223 */ /* 0x000fe2000000008c */
[C---:B------:R-:W-:Y:S01]  /*17050*/  FFMA R79, R139.reuse, R95, R79 ;  /* 0x0000005f8b4f7223 */ /* 0x040fe2000000004f */
[----:B------:R-:W-:Y:S01]  /*17060*/  FFMA R137, R139, R83, R137 ;  /* 0x000000538b897223 */ /* 0x000fe20000000089 */
[----:B-1----:R-:W-:-:S02]  /*17070*/  FFMA R136, R40, R52, R136 ;  /* 0x0000003428887223 */ /* 0x002fc40000000088 */
        /* <DEDUP_REMOVED lines=11> */
[----:B------:R-:W-:Y:S01]  /*17130*/  FFMA R142, R42, R58, R142 ;  /* 0x0000003a2a8e7223 */ /* 0x000fe2000000008e */
        /* <DEDUP_REMOVED lines=438> */
[C---:B------:R-:W-:Y:S01]  /*18ca0*/  FFMA R164, R135.reuse, R63, R164 ;  /* 0x0000003f87a47223 */ /* 0x040fe200000000a4 */
[----:B------:R-:W-:Y:S01]  /*18cb0*/  FFMA R165, R135, R59, R165 ;  /* 0x0000003b87a57223 */ /* 0x000fe200000000a5 */
        /* <DEDUP_REMOVED lines=57> */
[----:B------:R-:W-:-:S02]  /*19050*/  FFMA R20, R135, R95, R20 ;  /* 0x0000005f87147223 */ /* 0x000fc40000000014 */
[C---:B-1----:R-:W-:Y:S01]  /*19060*/  FFMA R18, R44.reuse, R64, R18 ;  /* 0x000000402c127223 */ /* 0x042fe20000000012 */
        /* <DEDUP_REMOVED lines=100> */
[----:B------:R-:W-:-:S02]  /*196b0*/  FFMA R139, R47, R59, R139 ;  /* 0x0000003b2f8b7223 */ /* 0x000fc4000000008b */
[----:B------:R-:W4:Y:S01]  /*196c0*/  LDS.128 R44, [R2.X4+UR5+0x320] ;  /* 0x00032005022c7984 */ /* 0x000f220008004c00 */
[C---:B-1----:R-:W-:Y:S01]  /*196d0*/  FFMA R9, R40.reuse, R84, R147 ;  /* 0x0000005428097223 */ /* 0x042fe20000000093 */
[C---:B------:R-:W-:Y:S01]  /*196e0*/  FFMA R148, R40.reuse, R128, R148 ;  /* 0x0000008028947223 */ /* 0x040fe20000000094 */
[C---:B------:R-:W-:Y:S01]  /*196f0*/  FFMA R147, R40.reuse, R48, R25 ;  /* 0x0000003028937223 */ /* 0x040fe20000000019 */
[----:B------:R-:W-:Y:S01]  /*19700*/  FFMA R40, R40, R124, R4 ;  /* 0x0000007c28287223 */ /* 0x000fe20000000004 */
[C---:B--2---:R-:W-:Y:S01]  /*19710*/  FFMA R153, R132.reuse, R84, R153 ;  /* 0x0000005484997223 */ /* 0x044fe20000000099 */
[C---:B------:R-:W-:Y:S01]  /*19720*/  FFMA R154, R132.reuse, R128, R154 ;  /* 0x00000080849a7223 */ /* 0x040fe2000000009a */
[C---:B------:R-:W-:Y:S01]  /*19730*/  FFMA R19, R132.reuse, R48, R19 ;  /* 0x0000003084137223 */ /* 0x040fe20000000013 */
[----:B------:R-:W-:Y:S01]  /*19740*/  FFMA R29, R132, R124, R29 ;  /* 0x0000007c841d7223 */ /* 0x000fe2000000001d */
[-C--:B------:R-:W-:Y:S01]  /*19750*/  FFMA R4, R41, R85.reuse, R9 ;  /* 0x0000005529047223 */ /* 0x080fe20000000009 */
[C---:B------:R-:W-:Y:S01]  /*19760*/  FFMA R153, R133.reuse, R85, R153 ;  /* 0x0000005585997223 */ /* 0x040fe20000000099 */
[----:B------:R-:W-:Y:S01]  /*19770*/  FFMA R154, R133, R129, R154 ;  /* 0x00000081859a7223 */ /* 0x000fe2000000009a */
[----:B------:R-:W-:Y:S01]  /*19780*/  FFMA R9, R41, R125, R40 ;  /* 0x0000007d29097223 */ /* 0x000fe20000000028 */
[C---:B------:R-:W-:Y:S01]  /*19790*/  FFMA R19, R133.reuse, R49, R19 ;  /* 0x0000003185137223 */ /* 0x040fe20000000013 */
[----:B------:R-:W-:Y:S01]  /*197a0*/  FFMA R125, R133, R125, R29 ;  /* 0x0000007d857d7223 */ /* 0x000fe2000000001d */
[C---:B------:R-:W-:Y:S01]  /*197b0*/  FFMA R153, R134.reuse, R86, R153 ;  /* 0x0000005686997223 */ /* 0x040fe20000000099 */
[C---:B------:R-:W-:Y:S01]  /*197c0*/  FFMA R154, R134.reuse, R130, R154 ;  /* 0x00000082869a7223 */ /* 0x040fe2000000009a */
[----:B------:R-:W1:Y:S01]  /*197d0*/  LDS.128 R28, [R2.X4+UR5+0x330] ;  /* 0x00033005021c7984 */ /* 0x000e620008004c00 */
        /* <DEDUP_REMOVED lines=22> */
[-C--:B------:R-:W-:Y:S01]  /*19940*/  FFMA R25, R131, R43.reuse, R25 ;  /* 0x0000002b83197223 */ /* 0x080fe20000000019 */
[-C--:B------:R-:W-:Y:S01]  /*19950*/  FFMA R4, R87, R43.reuse, R4 ;  /* 0x0000002b57047223 */ /* 0x080fe20000000004 */
[-C--:B------:R-:W-:Y:S01]  /*19960*/  FFMA R9, R127, R43.reuse, R9 ;  /* 0x0000002b7f097223 */ /* 0x080fe20000000009 */
[----:B------:R-:W-:Y:S01]  /*19970*/  FFMA R147, R51, R43, R147 ;  /* 0x0000002b33937223 */ /* 0x000fe20000000093 */
[C---:B------:R-:W-:Y:S01]  /*19980*/  FFMA R32, R34.reuse, R90, R32 ;  /* 0x0000005a22207223 */ /* 0x040fe20000000020 */
[----:B------:R-:W2:Y:S01]  /*19990*/  LDS.128 R40, [R2.X4+UR5+0x340] ;  /* 0x0003400502287984 */ /* 0x000ea20008004c00 */
        /* <DEDUP_REMOVED lines=53> */
[----:B------:R-:W-:Y:S01]  /*19cf0*/  FFMA R49, R43, R63, R49 ;  /* 0x0000003f2b317223 */ /* 0x000fe20000000031 */
[-C--:B---3--:R-:W-:Y:S01]  /*19d00*/  FFMA R25, R72, R32.reuse, R25 ;  /* 0x0000002048197223 */ /* 0x088fe20000000019 */
[-C--:B------:R-:W-:Y:S01]  /*19d10*/  FFMA R147, R88, R32.reuse, R147 ;  /* 0x0000002058937223 */ /* 0x080fe20000000093 */
[----:B------:R-:W-:Y:S01]  /*19d20*/  FFMA R4, R120, R32, R4 ;  /* 0x0000002078047223 */ /* 0x000fe20000000004 */
[----:B------:R-:W-:Y:S01]  /*19d30*/  FFMA R9, R32, R116, R9 ;  /* 0x0000007420097223 */ /* 0x000fe20000000009 */
[-C--:B------:R-:W-:Y:S01]  /*19d40*/  FFMA R25, R73, R33.reuse, R25 ;  /* 0x0000002149197223 */ /* 0x080fe20000000019 */
[----:B------:R-:W-:Y:S01]  /*19d50*/  FFMA R147, R89, R33, R147 ;  /* 0x0000002159937223 */ /* 0x000fe20000000093 */
[----:B------:R-:W-:Y:S01]  /*19d60*/  FFMA R4, R33, R121, R4 ;  /* 0x0000007921047223 */ /* 0x000fe20000000004 */
[----:B------:R-:W-:Y:S01]  /*19d70*/  FFMA R9, R117, R33, R9 ;  /* 0x0000002175097223 */ /* 0x000fe20000000009 */
[----:B------:R-:W-:Y:S01]  /*19d80*/  FFMA R25, R74, R34, R25 ;  /* 0x000000224a197223 */ /* 0x000fe20000000019 */
[C---:B------:R-:W-:Y:S01]  /*19d90*/  FFMA R48, R43.reuse, R67, R48 ;  /* 0x000000432b307223 */ /* 0x040fe20000000030 */
[----:B------:R-:W-:Y:S01]  /*19da0*/  FFMA R50, R43, R59, R50 ;  /* 0x0000003b2b327223 */ /* 0x000fe20000000032 */
[----:B------:R-:W-:Y:S01]  /*19db0*/  FFMA R147, R34, R90, R147 ;  /* 0x0000005a22937223 */ /* 0x000fe20000000093 */
[-C--:B------:R-:W-:Y:S01]  /*19dc0*/  FFMA R4, R122, R34.reuse, R4 ;  /* 0x000000227a047223 */ /* 0x080fe20000000004 */
[----:B------:R-:W3:Y:S01]  /*19dd0*/  LDS.128 R40, [R2.X4+UR5+0x140] ;  /* 0x0001400502287984 */ /* 0x000ee20008004c00 */
[----:B------:R-:W-:Y:S01]  /*19de0*/  FFMA R9, R118, R34, R9 ;  /* 0x0000002276097223 */ /* 0x000fe20000000009 */
[----:B------:R-:W-:Y:S01]  /*19df0*/  FFMA R25, R35, R75, R25 ;  /* 0x0000004b23197223 */ /* 0x000fe20000000019 */
[-C--:B------:R-:W-:Y:S01]  /*19e00*/  FFMA R147, R91, R35.reuse, R147 ;  /* 0x000000235b937223 */ /* 0x080fe20000000093 */
[-C--:B------:R-:W-:Y:S01]  /*19e10*/  FFMA R4, R123, R35.reuse, R4 ;  /* 0x000000237b047223 */ /* 0x080fe20000000004 */
[----:B------:R-:W-:Y:S01]  /*19e20*/  FFMA R9, R119, R35, R9 ;  /* 0x0000002377097223 */ /* 0x000fe20000000009 */
[-C--:B-1----:R-:W-:Y:S01]  /*19e30*/  FFMA R25, R108, R44.reuse, R25 ;  /* 0x0000002c6c197223 */ /* 0x082fe20000000019 */
[-C--:B------:R-:W-:Y:S01]  /*19e40*/  FFMA R147, R112, R44.reuse, R147 ;  /* 0x0000002c70937223 */ /* 0x080fe20000000093 */
[----:B------:R-:W-:Y:S01]  /*19e50*/  FFMA R4, R104, R44, R4 ;  /* 0x0000002c68047223 */ /* 0x000fe20000000004 */
[----:B------:R-:W-:Y:S01]  /*19e60*/  FFMA R9, R44, R100, R9 ;  /* 0x000000642c097223 */ /* 0x000fe20000000009 */
[----:B------:R-:W-:Y:S01]  /*19e70*/  FFMA R25, R45, R109, R25 ;  /* 0x0000006d2d197223 */ /* 0x000fe20000000019 */
[-C--:B------:R-:W-:Y:S01]  /*19e80*/  FFMA R147, R113, R45.reuse, R147 ;  /* 0x0000002d71937223 */ /* 0x080fe20000000093 */
[-C--:B------:R-:W-:Y:S01]  /*19e90*/  FFMA R4, R105, R45.reuse, R4 ;  /* 0x0000002d69047223 */ /* 0x080fe20000000004 */
[----:B------:R-:W-:Y:S01]  /*19ea0*/  FFMA R9, R101, R45, R9 ;  /* 0x0000002d65097223 */ /* 0x000fe20000000009 */
[----:B------:R-:W1:Y:S01]  /*19eb0*/  LDS.128 R32, [R2.X4+UR5+0x4730] ;  /* 0x0047300502207984 */ /* 0x000e620008004c00 */
[----:B------:R-:W-:Y:S01]  /*19ec0*/  FFMA R25, R110, R46, R25 ;  /* 0x0000002e6e197223 */ /* 0x000fe20000000019 */
[----:B------:R-:W-:Y:S01]  /*19ed0*/  FFMA R147, R46, R114, R147 ;  /* 0x000000722e937223 */ /* 0x000fe20000000093 */
[-C--:B------:R-:W-:Y:S01]  /*19ee0*/  FFMA R4, R106, R46.reuse, R4 ;  /* 0x0000002e6a047223 */ /* 0x080fe20000000004 */
[----:B------:R-:W-:Y:S01]  /*19ef0*/  FFMA R9, R102, R46, R9 ;  /* 0x0000002e66097223 */ /* 0x000fe20000000009 */
[-C--:B------:R-:W-:Y:S01]  /*19f00*/  FFMA R25, R111, R47.reuse, R25 ;  /* 0x0000002f6f197223 */ /* 0x080fe20000000019 */
[----:B------:R-:W-:Y:S01]  /*19f10*/  FFMA R147, R115, R47, R147 ;  /* 0x0000002f73937223 */ /* 0x000fe20000000093 */
[----:B------:R-:W-:Y:S01]  /*19f20*/  FFMA R4, R47, R107, R4 ;  /* 0x0000006b2f047223 */ /* 0x000fe20000000004 */
[----:B------:R-:W-:Y:S01]  /*19f30*/  FFMA R9, R103, R47, R9 ;  /* 0x0000002f67097223 */ /* 0x000fe20000000009 */
[-C--:B--2---:R-:W-:Y:S01]  /*19f40*/  FFMA R44, R96, R28.reuse, R25 ;  /* 0x0000001c602c7223 */ /* 0x084fe20000000019 */
[-C--:B------:R-:W-:Y:S01]  /*19f50*/  FFMA R25, R92, R28.reuse, R147 ;  /* 0x0000001c5c197223 */ /* 0x080fe20000000093 */
[----:B------:R-:W-:Y:S01]  /*19f60*/  FFMA R4, R68, R28, R4 ;  /* 0x0000001c44047223 */ /* 0x000fe20000000004 */
[----:B------:R-:W-:Y:S01]  /*19f70*/  FFMA R28, R28, R80, R9 ;  /* 0x000000501c1c7223 */ /* 0x000fe20000000009 */
[----:B------:R-:W-:Y:S01]  /*19f80*/  FFMA R9, R29, R97, R44 ;  /* 0x000000611d097223 */ /* 0x000fe2000000002c */
[-C--:B------:R-:W-:Y:S01]  /*19f90*/  FFMA R25, R93, R29.reuse, R25 ;  /* 0x0000001d5d197223 */ /* 0x080fe20000000019 */
[-C--:B------:R-:W-:Y:S01]  /*19fa0*/  FFMA R4, R69, R29.reuse, R4 ;  /* 0x0000001d45047223 */ /* 0x080fe20000000004 */
[----:B------:R-:W-:Y:S01]  /*19fb0*/  FFMA R29, R81, R29, R28 ;  /* 0x0000001d511d7223 */ /* 0x000fe2000000001c */
[----:B------:R-:W-:Y:S01]  /*19fc0*/  FFMA R9, R98, R30, R9 ;  /* 0x0000001e62097223 */ /* 0x000fe20000000009 */
[----:B------:R-:W-:Y:S01]  /*19fd0*/  FFMA R25, R30, R94, R25 ;  /* 0x0000005e1e197223 */ /* 0x000fe20000000019 */
[-C--:B------:R-:W-:Y:S01]  /*19fe0*/  FFMA R4, R70, R30.reuse, R4 ;  /* 0x0000001e46047223 */ /* 0x080fe20000000004 */
[----:B------:R-:W-:Y:S01]  /*19ff0*/  FFMA R29, R82, R30, R29 ;  /* 0x0000001e521d7223 */ /* 0x000fe2000000001d */
[----:B------:R-:W2:Y:S01]  /*1a000*/  LDS.128 R44, [R2.X4+UR5+0x6130] ;  /* 0x00613005022c7984 */ /* 0x000ea20008004c00 */
[----:B------:R-:W-:Y:S01]  /*1a010*/  FFMA R9, R99, R31, R9 ;  /* 0x0000001f63097223 */ /* 0x000fe20000000009 */
[----:B------:R-:W-:Y:S01]  /*1a020*/  FFMA R4, R31, R71, R4 ;  /* 0x000000471f047223 */ /* 0x000fe20000000004 */
[-C--:B------:R-:W-:Y:S01]  /*1a030*/  FFMA R29, R83, R31.reuse, R29 ;  /* 0x0000001f531d7223 */ /* 0x080fe2000000001d */
[----:B------:R-:W-:Y:S01]  /*1a040*/  FFMA R25, R95, R31, R25 ;  /* 0x0000001f5f197223 */ /* 0x000fe20000000019 */
[-C--:B---3--:R-:W-:Y:S01]  /*1a050*/  FFMA R9, R52, R40.reuse, R9 ;  /* 0x0000002834097223 */ /* 0x088fe20000000009 */
[----:B------:R-:W-:Y:S01]  /*1a060*/  FFMA R4, R64, R40, R4 ;  /* 0x0000002840047223 */ /* 0x000fe20000000004 */
[----:B------:R-:W-:Y:S01]  /*1a070*/  FFMA R29, R40, R60, R29 ;  /* 0x0000003c281d7223 */ /* 0x000fe2000000001d */
[----:B------:R-:W-:Y:S01]  /*1a080*/  FFMA R25, R56, R40, R25 ;  /* 0x0000002838197223 */ /* 0x000fe20000000019 */
[----:B------:R-:W-:Y:S01]  /*1a090*/  FFMA R84, R41, R53, R9 ;  /* 0x0000003529547223 */ /* 0x000fe20000000009 */
[-C--:B------:R-:W-:Y:S01]  /*1a0a0*/  FFMA R86, R65, R41.reuse, R4 ;  /* 0x0000002941567223 */ /* 0x080fe20000000004 */
[-C--:B------:R-:W-:Y:S01]  /*1a0b0*/  FFMA R85, R61, R41.reuse, R29 ;  /* 0x000000293d557223 */ /* 0x080fe2000000001d */
[----:B------:R-:W-:Y:S01]  /*1a0c0*/  FFMA R87, R57, R41, R25 ;  /* 0x0000002939577223 */ /* 0x000fe20000000019 */
[----:B------:R-:W3:Y:S01]  /*1a0d0*/  LDS.128 R28, [R2.X4+UR5+0x6330] ;  /* 0x00633005021c7984 */ /* 0x000ee20008004c00 */
[-C--:B------:R-:W-:Y:S01]  /*1a0e0*/  FFMA R86, R66, R42.reuse, R86 ;  /* 0x0000002a42567223 */ /* 0x080fe20000000056 */
[-C--:B------:R-:W-:Y:S01]  /*1a0f0*/  FFMA R84, R54, R42.reuse, R84 ;  /* 0x0000002a36547223 */ /* 0x080fe20000000054 */
[----:B------:R-:W-:Y:S01]  /*1a100*/  FFMA R85, R62, R42, R85 ;  /* 0x0000002a3e557223 */ /* 0x000fe20000000055 */
[----:B------:R-:W-:Y:S01]  /*1a110*/  FFMA R87, R42, R58, R87 ;  /* 0x0000003a2a577223 */ /* 0x000fe20000000057 */
        /* <DEDUP_REMOVED lines=18> */
[----:B------:R-:W1:Y:S01]  /*1a240*/  LDS.128 R32, [R2.X4+UR5+0x6730] ;  /* 0x0067300502207984 */ /* 0x000e620008004c00 */
[-C--:B------:R-:W-:Y:S01]  /*1a250*/  FFMA R85, R63, R43.reuse, R85 ;  /* 0x0000002b3f557223 */ /* 0x080fe20000000055 */
[----:B------:R-:W-:Y:S01]  /*1a260*/  FFMA R87, R59, R43, R87 ;  /* 0x0000002b3b577223 */ /* 0x000fe20000000057 */
[C---:B--2---:R-:W-:Y:S01]  /*1a270*/  FFMA R0, R44.reuse, R68, R0 ;  /* 0x000000442c007223 */ /* 0x044fe20000000000 */
        /* <DEDUP_REMOVED lines=16> */
[-C--:B------:R-:W-:Y:S01]  /*1a380*/  FFMA R45, R69, R29.reuse, R10 ;  /* 0x0000001d452d7223 */ /* 0x080fe2000000000a */
[-C--:B------:R-:W-:Y:S01]  /*1a390*/  FFMA R88, R93, R29.reuse, R8 ;  /* 0x0000001d5d587223 */ /* 0x080fe20000000008 */
[-C--:B------:R-:W-:Y:S01]  /*1a3a0*/  FFMA R26, R97, R29.reuse, R17 ;  /* 0x0000001d611a7223 */ /* 0x080fe20000000011 */
[----:B------:R-:W3:Y:S01]  /*1a3b0*/  LDS.128 R8, [R2.X4+UR5+0x4740] ;  /* 0x0047400502087984 */ /* 0x000ee20008004c00 */
        /* <DEDUP_REMOVED lines=14> */
[----:B------:R-:W-:Y:S01]  /*1a4a0*/  LDS.128 R112, [R2.X4+UR5+0x760] ;  /* 0x0007600502707984 */ /* 0x000fe20008004c00 */
[C---:B-1----:R-:W-:Y:S01]  /*1a4b0*/  FFMA R7, R32.reuse, R68, R7 ;  /* 0x0000004420077223 */ /* 0x042fe20000000007 */
[C---:B------:R-:W-:Y:S01]  /*1a4c0*/  FFMA R13, R32.reuse, R80, R13 ;  /* 0x00000050200d7223 */ /* 0x040fe2000000000d */
[C---:B------:R-:W-:Y:S01]  /*1a4d0*/  FFMA R24, R32.reuse, R96, R24 ;  /* 0x0000006020187223 */ /* 0x040fe20000000018 */
[----:B------:R-:W-:Y:S01]  /*1a4e0*/  FFMA R32, R32, R92, R5 ;  /* 0x0000005c20207223 */ /* 0x000fe20000000005 */
[----:B------:R-:W-:Y:S01]  /*1a4f0*/  FFMA R7, R69, R33, R7 ;  /* 0x0000002145077223 */ /* 0x000fe20000000007 */
[C---:B--2---:R-:W-:Y:S01]  /*1a500*/  FFMA R0, R40.reuse, R80, R23 ;  /* 0x0000005028007223 */ /* 0x044fe20000000017 */
[C---:B------:R-:W-:Y:S01]  /*1a510*/  FFMA R12, R40.reuse, R92, R12 ;  /* 0x0000005c280c7223 */ /* 0x040fe2000000000c */
[----:B------:R-:W-:Y:S01]  /*1a520*/  FFMA R15, R40, R68, R15 ;  /* 0x00000044280f7223 */ /* 0x000fe2000000000f */
[----:B------:R-:W-:Y:S01]  /*1a530*/  FFMA R22, R70, R34, R7 ;  /* 0x0000002246167223 */ /* 0x000fe20000000007 */
[-C--:B------:R-:W-:Y:S01]  /*1a540*/  FFMA R0, R81, R41.reuse, R0 ;  /* 0x0000002951007223 */ /* 0x080fe20000000000 */
[----:B------:R-:W1:Y:S01]  /*1a550*/  LDS.128 R4, [R2.X4+UR5+0x6340] ;  /* 0x0063400502047984 */ /* 0x000e620008004c00 */
[----:B------:R-:W-:Y:S01]  /*1a560*/  FFMA R21, R93, R41, R12 ;  /* 0x000000295d157223 */ /* 0x000fe2000000000c */
        /* <DEDUP_REMOVED lines=24> */
[----:B------:R-:W2:Y:S01]  /*1a6f0*/  LDS.128 R12, [R2.X4+UR5+0x6540] ;  /* 0x00654005020c7984 */ /* 0x000ea20008004c00 */
[C---:B----4-:R-:W-:Y:S01]  /*1a700*/  FFMA R46, R28.reuse, R52, R46 ;  /* 0x000000341c2e7223 */ /* 0x050fe2000000002e */
[-C--:B------:R-:W-:Y:S01]  /*1a710*/  FFMA R80, R67, R11.reuse, R80 ;  /* 0x0000000b43507223 */ /* 0x080fe20000000050 */
[-C--:B------:R-:W-:Y:S01]  /*1a720*/  FFMA R81, R63, R11.reuse, R10 ;  /* 0x0000000b3f517223 */ /* 0x080fe2000000000a */
[C---:B------:R-:W-:Y:S01]  /*1a730*/  FFMA R10, R28.reuse, R64, R73 ;  /* 0x000000401c0a7223 */ /* 0x040fe20000000049 */
[-C--:B------:R-:W-:Y:S01]  /*1a740*/  FFMA R82, R55, R11.reuse, R82 ;  /* 0x0000000b37527223 */ /* 0x080fe20000000052 */
[----:B------:R-:W-:Y:S01]  /*1a750*/  FFMA R83, R59, R11, R8 ;  /* 0x0000000b3b537223 */ /* 0x000fe20000000008 */
[-C--:B------:R-:W-:Y:S01]  /*1a760*/  FFMA R11, R53, R29.reuse, R46 ;  /* 0x0000001d350b7223 */ /* 0x080fe2000000002e */
[C---:B------:R-:W-:Y:S01]  /*1a770*/  FFMA R8, R28.reuse, R56, R47 ;  /* 0x000000381c087223 */ /* 0x040fe2000000002f */
[-C--:B------:R-:W-:Y:S01]  /*1a780*/  FFMA R9, R65, R29.reuse, R10 ;  /* 0x0000001d41097223 */ /* 0x080fe2000000000a */
[----:B------:R-:W-:Y:S01]  /*1a790*/  FFMA R44, R28, R60, R44 ;  /* 0x0000003c1c2c7223 */ /* 0x000fe2000000002c */
[-C--:B------:R-:W-:Y:S01]  /*1a7a0*/  FFMA R24, R54, R30.reuse, R11 ;  /* 0x0000001e36187223 */ /* 0x080fe2000000000b */
[----:B------:R-:W-:Y:S01]  /*1a7b0*/  FFMA R25, R57, R29, R8 ;  /* 0x0000001d39197223 */ /* 0x000fe20000000008 */
[----:B------:R-:W-:Y:S01]  /*1a7c0*/  FFMA R28, R66, R30, R9 ;  /* 0x0000001e421c7223 */ /* 0x000fe20000000009 */
[C---:B-1----:R-:W-:Y:S01]  /*1a7d0*/  FFMA R88, R4.reuse, R56, R88 ;  /* 0x0000003804587223 */ /* 0x042fe20000000058 */
[----:B------:R-:W-:Y:S01]  /*1a7e0*/  FFMA R26, R4, R52, R26 ;  /* 0x00000034041a7223 */ /* 0x000fe2000000001a */
[----:B------:R-:W1:Y:S01]  /*1a7f0*/  LDS.128 R8, [R2.X4+UR5+0x6740] ;  /* 0x0067400502087984 */ /* 0x000e620008004c00 */
[----:B------:R-:W-:Y:S01]  /*1a800*/  FFMA R71, R55, R31, R24 ;  /* 0x0000001f37477223 */ /* 0x000fe20000000018 */
[----:B------:R-:W-:Y:S01]  /*1a810*/  FFMA R106, R58, R30, R25 ;  /* 0x0000001e3a6a7223 */ /* 0x000fe20000000019 */
[----:B------:R-:W-:Y:S01]  /*1a820*/  FFMA R24, R4, R60, R27 ;  /* 0x0000003c04187223 */ /* 0x000fe2000000001b */
[-C--:B------:R-:W-:Y:S01]  /*1a830*/  FFMA R27, R57, R5.reuse, R88 ;  /* 0x00000005391b7223 */ /* 0x080fe20000000058 */
        /* <DEDUP_REMOVED lines=9> */
[----:B------:R-:W-:Y:S01]  /*1a8d0*/  FFMA R69, R61, R5, R24 ;  /* 0x000000053d457223 */ /* 0x000fe20000000018 */
[-C--:B------:R-:W-:Y:S01]  /*1a8e0*/  FFMA R70, R58, R6.reuse, R27 ;  /* 0x000000063a467223 */ /* 0x080fe2000000001b */
[-C--:B------:R-:W-:Y:S01]  /*1a8f0*/  FFMA R68, R54, R6.reuse, R25 ;  /* 0x0000000636447223 */ /* 0x080fe20000000019 */
[----:B------:R-:W-:Y:S01]  /*1a900*/  LDS.128 R44, [R2.X4+UR5+0x150] ;  /* 0x00015005022c7984 */ /* 0x000fe20008004c00 */
[-C--:B------:R-:W-:Y:S01]  /*1a910*/  FFMA R17, R99, R43.reuse, R17 ;  /* 0x0000002b63117223 */ /* 0x080fe20000000011 */
[----:B------:R-:W-:Y:S01]  /*1a920*/  FFMA R21, R95, R43, R21 ;  /* 0x0000002b5f157223 */ /* 0x000fe20000000015 */
[-C--:B------:R-:W-:Y:S01]  /*1a930*/  FFMA R99, R99, R35.reuse, R98 ;  /* 0x0000002363637223 */ /* 0x080fe20000000062 */
[----:B------:R-:W3:Y:S01]  /*1a940*/  LDS.128 R24, [R76+0x350] ;  /* 0x000350004c187984 */ /* 0x000ee20000000c00 */
[----:B------:R-:W-:Y:S01]  /*1a950*/  FFMA R95, R95, R35, R34 ;  /* 0x000000235f5f7223 */ /* 0x000fe20000000022 */
[-C--:B------:R-:W-:Y:S01]  /*1a960*/  FFMA R105, R67, R31.reuse, R28 ;  /* 0x0000001f43697223 */ /* 0x080fe2000000001c */
[-C--:B------:R-:W-:Y:S01]  /*1a970*/  FFMA R75, R63, R31.reuse, R30 ;  /* 0x0000001f3f4b7223 */ /* 0x080fe2000000001e */
[----:B------:R-:W-:Y:S01]  /*1a980*/  FFMA R106, R59, R31, R106 ;  /* 0x0000001f3b6a7223 */ /* 0x000fe2000000006a */
[----:B------:R-:W-:Y:S01]  /*1a990*/  LDS.128 R32, [R76+0x550] ;  /* 0x000550004c207984 */ /* 0x000fe20000000c00 */
[----:B------:R-:W-:Y:S01]  /*1a9a0*/  FFMA R51, R65, R5, R4 ;  /* 0x0000000541337223 */ /* 0x000fe20000000004 */
[-C--:B------:R-:W-:Y:S01]  /*1a9b0*/  FFMA R69, R62, R6.reuse, R69 ;  /* 0x000000063e457223 */ /* 0x080fe20000000045 */
[-C--:B------:R-:W-:Y:S01]  /*1a9c0*/  FFMA R68, R55, R7.reuse, R68 ;  /* 0x0000000737447223 */ /* 0x080fe20000000044 */
[----:B------:R-:W4:Y:S01]  /*1a9d0*/  LDS.128 R28, [R76+0x750] ;  /* 0x000750004c1c7984 */ /* 0x000f220000000c00 */
[----:B------:R-:W-:Y:S01]  /*1a9e0*/  FFMA R51, R66, R6, R51 ;  /* 0x0000000642337223 */ /* 0x000fe20000000033 */
[-C--:B------:R-:W-:Y:S01]  /*1a9f0*/  FFMA R69, R63, R7.reuse, R69 ;  /* 0x000000073f457223 */ /* 0x080fe20000000045 */
[-C--:B------:R-:W-:Y:S01]  /*1aa00*/  FFMA R70, R59, R7.reuse, R70 ;  /* 0x000000073b467223 */ /* 0x080fe20000000046 */
[----:B------:R-:W5:Y:S01]  /*1aa10*/  LDS.128 R40, [R76+0x150] ;  /* 0x000150004c287984 */ /* 0x000f620000000c00 */
[----:B------:R-:W-:Y:S01]  /*1aa20*/  FFMA R51, R67, R7, R51 ;  /* 0x0000000743337223 */ /* 0x000fe20000000033 */
[C---:B--2---:R-:W-:Y:S01]  /*1aa30*/  FFMA R16, R12.reuse, R64, R16 ;  /* 0x000000400c107223 */ /* 0x044fe20000000010 */
        /* <DEDUP_REMOVED lines=30> */
[-C--:B------:R-:W-:Y:S01]  /*1ac20*/  FFMA R67, R67, R11.reuse, R66 ;  /* 0x0000000b43437223 */ /* 0x080fe20000000042 */
[-C--:B------:R-:W-:Y:S01]  /*1ac30*/  FFMA R55, R55, R11.reuse, R54 ;  /* 0x0000000b37377223 */ /* 0x080fe20000000036 */
[-C--:B------:R-:W-:Y:S01]  /*1ac40*/  FFMA R52, R63, R11.reuse, R52 ;  /* 0x0000000b3f347223 */ /* 0x080fe20000000034 */
[----:B------:R-:W-:Y:S01]  /*1ac50*/  FFMA R53, R59, R11, R10 ;  /* 0x0000000b3b357223 */ /* 0x000fe2000000000a */
[C---:B----4-:R-:W-:Y:S01]  /*1ac60*/  FFMA R86, R44.reuse, R28, R86 ;  /* 0x0000001c2c567223 */ /* 0x050fe20000000056 */
[C---:B------:R-:W-:Y:S01]  /*1ac70*/  FFMA R84, R44.reuse, R32, R84 ;  /* 0x000000202c547223 */ /* 0x040fe20000000054 */
[C---:B------:R-:W-:Y:S01]  /*1ac80*/  FFMA R23, R45.reuse, R25, R8 ;  /* 0x000000192d177223 */ /* 0x040fe20000000008 */
[----:B-----5:R-:W-:Y:S01]  /*1ac90*/  FFMA R44, R44, R40, R87 ;  /* 0x000000282c2c7223 */ /* 0x020fe20000000057 */
        /* <DEDUP_REMOVED lines=66> */
[----:B------:R-:W2:Y:S01]  /*1b0c0*/  LDS.128 R8, [R2.X4+UR5+0x2750] ;  /* 0x0027500502087984 */ /* 0x000ea20008004c00 */
[----:B------:R-:W-:Y:S01]  /*1b0d0*/  FFMA R36, R44, R28, R36 ;  /* 0x0000001c2c247223 */ /* 0x000fe20000000024 */
[----:B------:R-:W-:Y:S01]  /*1b0e0*/  FFMA R18, R46, R34, R19 ;  /* 0x000000222e127223 */ /* 0x000fe20000000013 */
[C---:B------:R-:W-:Y:S01]  /*1b0f0*/  FFMA R21, R45.reuse, R25, R164 ;  /* 0x000000192d157223 */ /* 0x040fe200000000a4 */
[----:B------:R-:W-:Y:S01]  /*1b100*/  FFMA R44, R44, R40, R165 ;  /* 0x000000282c2c7223 */ /* 0x000fe200000000a5 */
[----:B------:R-:W-:Y:S01]  /*1b110*/  FFMA R17, R45, R29, R36 ;  /* 0x0000001d2d117223 */ /* 0x000fe20000000024 */
[C---:B------:R-:W-:Y:S01]  /*1b120*/  FFMA R89, R47.reuse, R35, R18 ;  /* 0x000000232f597223 */ /* 0x040fe20000000012 */
[----:B------:R-:W-:Y:S01]  /*1b130*/  FFMA R16, R46, R26, R21 ;  /* 0x0000001a2e107223 */ /* 0x000fe20000000015 */
        /* <DEDUP_REMOVED lines=52> */
[----:B------:R-:W1:Y:S01]  /*1b480*/  LDS.128 R20, [R2.X4+UR5+0x4750] ;  /* 0x0047500502147984 */ /* 0x000e620008004c00 */
[C---:B------:R-:W-:Y:S01]  /*1b490*/  FFMA R92, R11.reuse, R31, R92 ;  /* 0x0000001f0b5c7223 */ /* 0x040fe2000000005c */
[----:B------:R-:W-:Y:S01]  /*1b4a0*/  FFMA R130, R11, R43, R130 ;  /* 0x0000002b0b827223 */ /* 0x000fe20000000082 */
        /* <DEDUP_REMOVED lines=14> */
[----:B------:R-:W4:Y:S01]  /*1b590*/  LDS.128 R44, [R2.X4+UR5+0x6150] ;  /* 0x00615005022c7984 */ /* 0x000f220008004c00 */
        /* <DEDUP_REMOVED lines=11> */
[----:B--2---:R-:W-:Y:S01]  /*1b650*/  FFMA R38, R12, R24, R38 ;  /* 0x000000180c267223 */ /* 0x004fe20000000026 */
        /* <DEDUP_REMOVED lines=9> */
[----:B------:R-:W-:Y:S01]  /*1b6f0*/  FFMA R132, R7, R43, R132 ;  /* 0x0000002b07847223 */ /* 0x000fe20000000084 */
[----:B------:R-:W-:Y:S01]  /*1b700*/  FFMA R7, R13, R33, R4 ;  /* 0x000000210d077223 */ /* 0x000fe20000000004 */
[----:B------:R-:W-:Y:S01]  /*1b710*/  FFMA R4, R14, R26, R9 ;  /* 0x0000001a0e047223 */ /* 0x000fe20000000009 */
[C---:B------:R-:W-:Y:S01]  /*1b720*/  FFMA R6, R12.reuse, R28, R77 ;  /* 0x0000001c0c067223 */ /* 0x040fe2000000004d */
[----:B------:R-:W-:Y:S01]  /*1b730*/  FFMA R78, R12, R40, R78 ;  /* 0x000000280c4e7223 */ /* 0x000fe2000000004e */
[C---:B-1----:R-:W-:Y:S01]  /*1b740*/  FFMA R82, R20.reuse, R32, R82 ;  /* 0x0000002014527223 */ /* 0x042fe20000000052 */
        /* <DEDUP_REMOVED lines=10> */
[----:B------:R-:W-:Y:S01]  /*1b7f0*/  FFMA R7, R21, R33, R82 ;  /* 0x0000002115077223 */ /* 0x000fe20000000052 */
[----:B------:R-:W1:Y:S01]  /*1b800*/  LDS.128 R8, [R2.X4+UR5+0x6550] ;  /* 0x0065500502087984 */ /* 0x000e620008004c00 */
[----:B----4-:R-:W-:Y:S01]  /*1b810*/  FFMA R106, R44, R40, R106 ;  /* 0x000000282c6a7223 */ /* 0x010fe2000000006a */
[C---:B------:R-:W-:Y:S01]  /*1b820*/  FFMA R120, R14.reuse, R30, R5 ;  /* 0x0000001e0e787223 */ /* 0x040fe20000000005 */
[----:B------:R-:W-:Y:S01]  /*1b830*/  FFMA R83, R23, R43, R4 ;  /* 0x0000002b17537223 */ /* 0x000fe20000000004 */
[----:B------:R-:W3:Y:S01]  /*1b840*/  LDS.128 R16, [R2.X4+UR5+0x6750] ;  /* 0x0067500502107984 */ /* 0x000ee20008004c00 */
        /* <DEDUP_REMOVED lines=39> */
[----:B------:R-:W-:Y:S01]  /*1bac0*/  LDS.128 R4, [R2.X4+UR5+0x160] ;  /* 0x0001600502047984 */ /* 0x000fe20008004c00 */
[C---:B------:R-:W-:Y:S01]  /*1bad0*/  FFMA R12, R38.reuse, R42, R15 ;  /* 0x0000002a260c7223 */ /* 0x040fe2000000000f */
[----:B------:R-:W-:Y:S01]  /*1bae0*/  FFMA R13, R38, R26, R13 ;  /* 0x0000001a260d7223 */ /* 0x000fe2000000000d */
[C---:B------:R-:W-:Y:S01]  /*1baf0*/  FFMA R36, R39.reuse, R31, R36 ;  /* 0x0000001f27247223 */ /* 0x040fe20000000024 */
[----:B------:R-:W2:Y:S01]  /*1bb00*/  LDS.128 R44, [R76+0x360] ;  /* 0x000360004c2c7984 */ /* 0x000ea20000000c00 */
[C---:B------:R-:W-:Y:S01]  /*1bb10*/  FFMA R37, R39.reuse, R35, R37 ;  /* 0x0000002327257223 */ /* 0x040fe20000000025 */
[C---:B------:R-:W-:Y:S01]  /*1bb20*/  FFMA R38, R39.reuse, R27, R13 ;  /* 0x0000001b27267223 */ /* 0x040fe2000000000d */
[----:B------:R-:W-:Y:S01]  /*1bb30*/  FFMA R39, R39, R43, R12 ;  /* 0x0000002b27277223 */ /* 0x000fe2000000000c */
[----:B------:R-:W4:Y:S01]  /*1bb40*/  LDS.128 R48, [R76+0x760] ;  /* 0x000760004c307984 */ /* 0x000f220000000c00 */
[C---:B-1----:R-:W-:Y:S01]  /*1bb50*/  FFMA R73, R8.reuse, R28, R73 ;  /* 0x0000001c08497223 */ /* 0x042fe20000000049 */
[C---:B------:R-:W-:Y:S01]  /*1bb60*/  FFMA R65, R8.reuse, R32, R72 ;  /* 0x0000002008417223 */ /* 0x040fe20000000048 */
[C---:B------:R-:W-:Y:S01]  /*1bb70*/  FFMA R0, R8.reuse, R24, R0 ;  /* 0x0000001808007223 */ /* 0x040fe20000000000 */
[----:B------:R-:W1:Y:S01]  /*1bb80*/  LDS.128 R68, [R76+0x560] ;  /* 0x000560004c447984 */ /* 0x000e620000000c00 */
[----:B------:R-:W-:Y:S01]  /*1bb90*/  FFMA R54, R8, R40, R74 ;  /* 0x0000002808367223 */ /* 0x000fe2000000004a */
[C---:B------:R-:W-:Y:S01]  /*1bba0*/  FFMA R8, R9.reuse, R29, R73 ;  /* 0x0000001d09087223 */ /* 0x040fe20000000049 */
[C---:B------:R-:W-:Y:S01]  /*1bbb0*/  FFMA R65, R9.reuse, R33, R65 ;  /* 0x0000002109417223 */ /* 0x040fe20000000041 */
[----:B------:R-:W5:Y:S01]  /*1bbc0*/  LDS.128 R20, [R76+0x160] ;  /* 0x000160004c147984 */ /* 0x000f620000000c00 */
[C---:B------:R-:W-:Y:S01]  /*1bbd0*/  FFMA R0, R9.reuse, R25, R0 ;  /* 0x0000001909007223 */ /* 0x040fe20000000000 */
[----:B------:R-:W-:Y:S01]  /*1bbe0*/  FFMA R54, R9, R41, R54 ;  /* 0x0000002909367223 */ /* 0x000fe20000000036 */
[----:B---3--:R-:W-:Y:S01]  /*1bbf0*/  FFMA R55, R16, R32, R55 ;  /* 0x0000002010377223 */ /* 0x008fe20000000037 */
[----:B------:R-:W3:Y:S01]  /*1bc00*/  LDS.128 R12, [R2.X4+UR5+0x360] ;  /* 0x00036005020c7984 */ /* 0x000ee20008004c00 */
        /* <DEDUP_REMOVED lines=23> */
[-C--:B--2---:R-:W-:Y:S01]  /*1bd80*/  FFMA R0, R4, R44.reuse, R57 ;  /* 0x0000002c04007223 */ /* 0x084fe20000000039 */
[----:B------:R-:W-:Y:S01]  /*1bd90*/  FFMA R74, R19, R43, R74 ;  /* 0x0000002b134a7223 */ /* 0x000fe2000000004a */
[----:B------:R-:W-:Y:S01]  /*1bda0*/  FFMA R62, R112, R44, R62 ;  /* 0x0000002c703e7223 */ /* 0x000fe2000000003e */
[----:B------:R-:W-:Y:S01]  /*1bdb0*/  LDS.128 R108, [R2.X4+UR5+0x2360] ;  /* 0x00236005026c7984 */ /* 0x000fe20008004c00 */
[-C--:B----4-:R-:W-:Y:S01]  /*1bdc0*/  FFMA R56, R4, R48.reuse, R56 ;  /* 0x0000003004387223 */ /* 0x090fe20000000038 */
[C---:B------:R-:W-:Y:S01]  /*1bdd0*/  FFMA R25, R5.reuse, R45, R0 ;  /* 0x0000002d05197223 */ /* 0x040fe20000000000 */
[----:B------:R-:W-:Y:S01]  /*1bde0*/  FFMA R98, R112, R48, R98 ;  /* 0x0000003070627223 */ /* 0x000fe20000000062 */
[----:B------:R-:W-:Y:S01]  /*1bdf0*/  LDS.128 R116, [R2.X4+UR5+0x2560] ;  /* 0x0025600502747984 */ /* 0x000fe20008004c00 */
[----:B-1----:R-:W-:Y:S01]  /*1be00*/  FFMA R16, R4, R68, R59 ;  /* 0x0000004404107223 */ /* 0x002fe2000000003b */
[C---:B------:R-:W-:Y:S01]  /*1be10*/  FFMA R17, R5.reuse, R49, R56 ;  /* 0x0000003105117223 */ /* 0x040fe20000000038 */
[----:B------:R-:W-:Y:S01]  /*1be20*/  FFMA R0, R6, R46, R25 ;  /* 0x0000002e06007223 */ /* 0x000fe20000000019 */
[----:B------:R-:W-:Y:S01]  /*1be30*/  LDS.128 R40, [R2.X4+UR5+0x6160] ;  /* 0x0061600502287984 */ /* 0x000fe20008004c00 */
[----:B-----5:R-:W-:Y:S01]  /*1be40*/  FFMA R64, R4, R20, R64 ;  /* 0x0000001404407223 */ /* 0x020fe20000000040 */
[----:B------:R-:W-:Y:S01]  /*1be50*/  FFMA R19, R5, R69, R16 ;  /* 0x0000004505137223 */ /* 0x000fe20000000010 */
[C---:B------:R-:W-:Y:S01]  /*1be60*/  FFMA R4, R6.reuse, R50, R17 ;  /* 0x0000003206047223 */ /* 0x040fe20000000011 */
[----:B------:R-:W-:Y:S01]  /*1be70*/  FFMA R65, R7, R47, R0 ;  /* 0x0000002f07417223 */ /* 0x000fe20000000000 */
[----:B------:R-:W-:Y:S01]  /*1be80*/  FFMA R5, R5, R21, R64 ;  /* 0x0000001505057223 */ /* 0x000fe20000000040 */
[----:B------:R-:W-:Y:S01]  /*1be90*/  FFMA R64, R6, R70, R19 ;  /* 0x0000004606407223 */ /* 0x000fe20000000013 */
[C---:B------:R-:W-:Y:S01]  /*1bea0*/  FFMA R59, R7.reuse, R51, R4 ;  /* 0x00000033073b7223 */ /* 0x040fe20000000004 */
[----:B---3--:R-:W-:Y:S01]  /*1beb0*/  FFMA R0, R12, R44, R99 ;  /* 0x0000002c0c007223 */ /* 0x008fe20000000063 */
[----:B------:R-:W-:Y:S01]  /*1bec0*/  FFMA R66, R6, R22, R5 ;  /* 0x0000001606427223 */ /* 0x000fe20000000005 */
[C---:B------:R-:W-:Y:S01]  /*1bed0*/  FFMA R64, R7.reuse, R71, R64 ;  /* 0x0000004707407223 */ /* 0x040fe20000000040 */
        /* <DEDUP_REMOVED lines=98> */
[-C--:B-1----:R-:W-:Y:S01]  /*1c500*/  FFMA R122, R100, R48.reuse, R122 ;  /* 0x00000030647a7223 */ /* 0x082fe2000000007a */
[C---:B--2---:R-:W-:Y:S01]  /*1c510*/  FFMA R92, R104.reuse, R48, R92 ;  /* 0x00000030685c7223 */ /* 0x044fe2000000005c */
        /* <DEDUP_REMOVED lines=97> */
[----:B------:R-:W1:Y:S01]  /*1cb30*/  LDS.128 R28, [R2.X4+UR5+0x6760] ;  /* 0x00676005021c7984 */ /* 0x000e620008004c00 */
        /* <DEDUP_REMOVED lines=15> */
[----:B------:R-:W3:Y:S01]  /*1cc30*/  LDS.128 R4, [R2.X4+UR5+0x170] ;  /* 0x0001700502047984 */ /* 0x000ee20008004c00 */
[C---:B------:R-:W-:Y:S01]  /*1cc40*/  FFMA R17, R19.reuse, R71, R17 ;  /* 0x0000004713117223 */ /* 0x040fe20000000011 */
[C---:B------:R-:W-:Y:S01]  /*1cc50*/  FFMA R18, R19.reuse, R47, R13 ;  /* 0x0000002f13127223 */ /* 0x040fe2000000000d */
[----:B------:R-:W-:Y:S01]  /*1cc60*/  FFMA R19, R19, R23, R12 ;  /* 0x0000001713137223 */ /* 0x000fe2000000000c */
[----:B------:R-:W4:Y:S01]  /*1cc70*/  LDS.128 R24, [R76+0x370] ;  /* 0x000370004c187984 */ /* 0x000f220000000c00 */
[C---:B--2---:R-:W-:Y:S01]  /*1cc80*/  FFMA R12, R80.reuse, R48, R8 ;  /* 0x00000030500c7223 */ /* 0x044fe20000000008 */
[C---:B------:R-:W-:Y:S01]  /*1cc90*/  FFMA R9, R80.reuse, R68, R9 ;  /* 0x0000004450097223 */ /* 0x040fe20000000009 */
[C---:B------:R-:W-:Y:S01]  /*1cca0*/  FFMA R8, R80.reuse, R44, R10 ;  /* 0x0000002c50087223 */ /* 0x040fe2000000000a */
[----:B------:R-:W2:Y:S01]  /*1ccb0*/  LDS.128 R36, [R76+0x770] ;  /* 0x000770004c247984 */ /* 0x000ea20000000c00 */
        /* <DEDUP_REMOVED lines=29> */
[C---:B------:R-:W-:Y:S01]  /*1ce90*/  FFMA R78, R31.reuse, R23, R78 ;  /* 0x000000171f4e7223 */ /* 0x040fe2000000004e */
[----:B------:R-:W-:Y:S01]  /*1cea0*/  FFMA R50, R30, R50, R67 ;  /* 0x000000321e327223 */ /* 0x000fe20000000043 */
[C---:B---3--:R-:W-:Y:S01]  /*1ceb0*/  FFMA R64, R4.reuse, R32, R64 ;  /* 0x0000002004407223 */ /* 0x048fe20000000040 */
[C---:B------:R-:W-:Y:S01]  /*1cec0*/  FFMA R77, R31.reuse, R47, R46 ;  /* 0x0000002f1f4d7223 */ /* 0x040fe2000000002e */
[----:B------:R-:W-:Y:S01]  /*1ced0*/  LDS.128 R160, [R76+0x1d0] ;  /* 0x0001d0004ca07984 */ /* 0x000fe20000000c00 */
[----:B------:R-:W-:Y:S01]  /*1cee0*/  FFMA R70, R31, R51, R50 ;  /* 0x000000331f467223 */ /* 0x000fe20000000032 */
[C---:B----4-:R-:W-:Y:S01]  /*1cef0*/  FFMA R20, R4.reuse, R24, R65 ;  /* 0x0000001804147223 */ /* 0x050fe20000000041 */
[C---:B------:R-:W-:Y:S01]  /*1cf00*/  FFMA R23, R5.reuse, R33, R64 ;  /* 0x0000002105177223 */ /* 0x040fe20000000040 */
[----:B------:R-:W-:Y:S01]  /*1cf10*/  LDS.128 R48, [R2.X4+UR5+0x2570] ;  /* 0x0025700502307984 */ /* 0x000fe20008004c00 */
[----:B--2---:R-:W-:Y:S01]  /*1cf20*/  FFMA R22, R4, R36, R59 ;  /* 0x0000002404167223 */ /* 0x004fe2000000003b */
[----:B------:R-:W-:-:S02]  /*1cf30*/  FFMA R29, R5, R25, R20 ;  /* 0x00000019051d7223 */ /* 0x000fc40000000014 */
[----:B------:R-:W-:Y:S01]  /*1cf40*/  LDS.128 R44, [R76+0x780] ;  /* 0x000780004c2c7984 */ /* 0x000fe20000000c00 */
[----:B-----5:R-:W-:Y:S01]  /*1cf50*/  FFMA R66, R4, R88, R66 ;  /* 0x0000005804427223 */ /* 0x020fe20000000042 */
[C---:B------:R-:W-:Y:S01]  /*1cf60*/  FFMA R21, R5.reuse, R37, R22 ;  /* 0x0000002505157223 */ /* 0x040fe20000000016 */
[C---:B------:R-:W-:Y:S01]  /*1cf70*/  FFMA R4, R6.reuse, R34, R23 ;  /* 0x0000002206047223 */ /* 0x040fe20000000017 */
[C---:B------:R-:W-:Y:S01]  /*1cf80*/  FFMA R68, R6.reuse, R26, R29 ;  /* 0x0000001a06447223 */ /* 0x040fe2000000001d */
[----:B------:R-:W-:Y:S01]  /*1cf90*/  FFMA R5, R5, R89, R66 ;  /* 0x0000005905057223 */ /* 0x000fe20000000042 */
        /* <DEDUP_REMOVED lines=14> */
[----:B-1----:R-:W-:Y:S01]  /*1d080*/  FFMA R52, R8, R36, R52 ;  /* 0x0000002408347223 */ /* 0x002fe20000000034 */
        /* <DEDUP_REMOVED lines=9> */
[----:B------:R-:W-:Y:S01]  /*1d120*/  FFMA R21, R9, R25, R54 ;  /* 0x0000001909157223 */ /* 0x000fe20000000036 */
[----:B------:R-:W-:Y:S01]  /*1d130*/  FFMA R56, R14, R34, R23 ;  /* 0x000000220e387223 */ /* 0x000fe20000000017 */
        /* <DEDUP_REMOVED lines=39> */
[----:B------:R-:W-:Y:S01]  /*1d3b0*/  FFMA R60, R6, R38, R9 ;  /* 0x00000026063c7223 */ /* 0x000fe20000000009 */
[----:B-1----:R-:W-:Y:S01]  /*1d3c0*/  FFMA R108, R52, R36, R108 ;  /* 0x00000024346c7223 */ /* 0x002fe2000000006c */
        /* <DEDUP_REMOVED lines=174> */
[----:B------:R-:W5:Y:S01]  /*1deb0*/  LDS.128 R84, [R2.X4+UR5+0x580] ;  /* 0x0005800502547984 */ /* 0x000f620008004c00 */
        /* <DEDUP_REMOVED lines=16> */
[-C--:B------:R-:W-:Y:S01]  /*1dfc0*/  FFMA R95, R95, R91.reuse, R81 ;  /* 0x0000005b5f5f7223 */ /* 0x080fe20000000051 */
[C---:B------:R-:W-:Y:S01]  /*1dfd0*/  FFMA R91, R15.reuse, R91, R14 ;  /* 0x0000005b0f5b7223 */ /* 0x040fe2000000000e */
[C---:B------:R-:W-:Y:S01]  /*1dfe0*/  FFMA R90, R15.reuse, R27, R26 ;  /* 0x0000001b0f5a7223 */ /* 0x040fe2000000001a */
[C---:B------:R-:W-:Y:S01]  /*1dff0*/  FFMA R77, R15.reuse, R39, R38 ;  /* 0x000000270f4d7223 */ /* 0x040fe20000000026 */
[----:B------:R-:W-:Y:S01]  /*1e000*/  FFMA R78, R15, R35, R78 ;  /* 0x000000230f4e7223 */ /* 0x000fe2000000004e */
[C---:B--2---:R-:W-:Y:S01]  /*1e010*/  FFMA R14, R8.reuse, R44, R59 ;  /* 0x0000002c080e7223 */ /* 0x044fe2000000003b */
[C---:B------:R-:W-:Y:S01]  /*1e020*/  FFMA R12, R8.reuse, R40, R67 ;  /* 0x00000028080c7223 */ /* 0x040fe20000000043 */
[----:B------:R-:W-:Y:S01]  /*1e030*/  LDS.128 R36, [R2.X4+UR5+0x6180] ;  /* 0x0061800502247984 */ /* 0x000fe20008004c00 */
[----:B----4-:R-:W-:-:S02]  /*1e040*/  FFMA R68, R8, R16, R68 ;  /* 0x0000001008447223 */ /* 0x010fc40000000044 */
[C---:B------:R-:W-:Y:S01]  /*1e050*/  FFMA R27, R9.reuse, R41, R12 ;  /* 0x00000029091b7223 */ /* 0x040fe2000000000c */
[C---:B------:R-:W-:Y:S01]  /*1e060*/  FFMA R25, R9.reuse, R45, R14 ;  /* 0x0000002d09197223 */ /* 0x040fe2000000000e */
[----:B------:R-:W-:Y:S01]  /*1e070*/  LDS.128 R164, [R76+0x3d0] ;  /* 0x0003d0004ca47984 */ /* 0x000fe20000000c00 */
[----:B-1----:R-:W-:Y:S01]  /*1e080*/  FFMA R8, R8, R96, R69 ;  /* 0x0000006008087223 */ /* 0x002fe20000000045 */
[C---:B------:R-:W-:Y:S01]  /*1e090*/  FFMA R33, R9.reuse, R17, R68 ;  /* 0x0000001109217223 */ /* 0x040fe20000000044 */
[C---:B------:R-:W-:Y:S01]  /*1e0a0*/  FFMA R70, R10.reuse, R46, R25 ;  /* 0x0000002e0a467223 */ /* 0x040fe20000000019 */
[----:B------:R-:W1:Y:S01]  /*1e0b0*/  LDS.128 R12, [R2.X4+UR5+0x780] ;  /* 0x00078005020c7984 */ /* 0x000e620008004c00 */
[----:B------:R-:W-:Y:S01]  /*1e0c0*/  FFMA R9, R9, R97, R8 ;  /* 0x0000006109097223 */ /* 0x000fe20000000008 */
[C---:B------:R-:W-:Y:S01]  /*1e0d0*/  FFMA R8, R10.reuse, R42, R27 ;  /* 0x0000002a0a087223 */ /* 0x040fe2000000001b */
[----:B------:R-:W-:Y:S01]  /*1e0e0*/  FFMA R88, R10, R18, R33 ;  /* 0x000000120a587223 */ /* 0x000fe20000000021 */
[----:B-----5:R-:W-:Y:S01]  /*1e0f0*/  FFMA R56, R4, R40, R56 ;  /* 0x0000002804387223 */ /* 0x020fe20000000038 */
        /* <DEDUP_REMOVED lines=17> */
[----:B------:R-:W3:Y:S01]  /*1e210*/  LDS.128 R8, [R2.X4+UR5+0x2380] ;  /* 0x0023800502087984 */ /* 0x000ee20008004c00 */
[C---:B------:R-:W-:Y:S01]  /*1e220*/  FFMA R67, R7.reuse, R43, R4 ;  /* 0x0000002b07437223 */ /* 0x040fe20000000004 */
        /* <DEDUP_REMOVED lines=40> */
[----:B------:R-:W2:Y:S01]  /*1e4b0*/  LDS.128 R72, [R2.X4+UR5+0x2780] ;  /* 0x0027800502487984 */ /* 0x000ea20008004c00 */
        /* <DEDUP_REMOVED lines=21> */
[----:B------:R-:W-:Y:S01]  /*1e610*/  FFMA R8, R10, R18, R25 ;  /* 0x000000120a087223 */ /* 0x000fe20000000019 */
[C---:B-1----:R-:W-:Y:S01]  /*1e620*/  FFMA R48, R4.reuse, R44, R48 ;  /* 0x0000002c04307223 */ /* 0x042fe20000000030 */
[----:B------:R-:W-:Y:S01]  /*1e630*/  FFMA R50, R4, R16, R50 ;  /* 0x0000001004327223 */ /* 0x000fe20000000032 */
[C---:B------:R-:W-:Y:S01]  /*1e640*/  FFMA R12, R10.reuse, R46, R13 ;  /* 0x0000002e0a0c7223 */ /* 0x040fe2000000000d */
        /* <DEDUP_REMOVED lines=13> */
[----:B------:R-:W-:Y:S01]  /*1e720*/  FFMA R60, R6, R46, R9 ;  /* 0x0000002e063c7223 */ /* 0x000fe20000000009 */
[----:B--2---:R-:W-:Y:S01]  /*1e730*/  FFMA R112, R72, R44, R112 ;  /* 0x0000002c48707223 */ /* 0x004fe20000000070 */
        /* <DEDUP_REMOVED lines=10> */
[----:B------:R-:W2:Y:S01]  /*1e7e0*/  LDS.128 R112, [R2.X4+UR5+0x4580] ;  /* 0x0045800502707984 */ /* 0x000ea20008004c00 */
        /* <DEDUP_REMOVED lines=110> */
[----:B------:R-:W1:Y:S01]  /*1eed0*/  LDS.128 R8, [R2.X4+UR5+0x190] ;  /* 0x0001900502087984 */ /* 0x000e620008004c00 */
        /* <DEDUP_REMOVED lines=22> */
[C---:B---3--:R-:W-:Y:S01]  /*1f040*/  FFMA R90, R12.reuse, R16, R90 ;  /* 0x000000100c5a7223 */ /* 0x048fe2000000005a */
[C---:B------:R-:W-:Y:S01]  /*1f050*/  FFMA R77, R12.reuse, R44, R77 ;  /* 0x0000002c0c4d7223 */ /* 0x040fe2000000004d */
[C---:B------:R-:W-:Y:S01]  /*1f060*/  FFMA R78, R12.reuse, R40, R78 ;  /* 0x000000280c4e7223 */ /* 0x040fe2000000004e */
        /* <DEDUP_REMOVED lines=14> */
[C---:B-1----:R-:W-:Y:S01]  /*1f150*/  FFMA R12, R8.reuse, R28, R71 ;  /* 0x0000001c080c7223 */ /* 0x042fe20000000047 */
[----:B------:R-:W-:Y:S01]  /*1f160*/  FFMA R99, R15, R99, R14 ;  /* 0x000000630f637223 */ /* 0x000fe2000000000e */
[----:B------:R-:W-:Y:S02]  /*1f170*/  LDS.128 R44, [R2.X4+UR5+0x4190] ;  /* 0x00419005022c7984 */ /* 0x000fe40008004c00 */
[----:B------:R-:W-:Y:S01]  /*1f180*/  FFMA R19, R9, R29, R12 ;  /* 0x0000001d09137223 */ /* 0x000fe2000000000c */
[C---:B----4-:R-:W-:Y:S01]  /*1f190*/  FFMA R88, R8.reuse, R20, R88 ;  /* 0x0000001408587223 */ /* 0x050fe20000000058 */
[----:B------:R-:W1:Y:S01]  /*1f1a0*/  LDS.128 R12, [R2.X4+UR5+0x790] ;  /* 0x00079005020c7984 */ /* 0x000e620008004c00 */
[----:B--2---:R-:W-:-:S02]  /*1f1b0*/  FFMA R70, R8, R32, R70 ;  /* 0x0000002008467223 */ /* 0x004fc40000000046 */
[C---:B------:R-:W-:Y:S01]  /*1f1c0*/  FFMA R41, R9.reuse, R21, R88 ;  /* 0x0000001509297223 */ /* 0x040fe20000000058 */
[----:B------:R-:W-:Y:S01]  /*1f1d0*/  LDS.128 R116, [R2.X4+UR5+0x23f0] ;  /* 0x0023f00502747984 */ /* 0x000fe20008004c00 */
[----:B-----5:R-:W-:Y:S01]  /*1f1e0*/  FFMA R8, R8, R104, R89 ;  /* 0x0000006808087223 */ /* 0x020fe20000000059 */
[C---:B------:R-:W-:Y:S01]  /*1f1f0*/  FFMA R17, R9.reuse, R33, R70 ;  /* 0x0000002109117223 */ /* 0x040fe20000000046 */
[C---:B------:R-:W-:Y:S01]  /*1f200*/  FFMA R96, R10.reuse, R22, R41 ;  /* 0x000000160a607223 */ /* 0x040fe20000000029 */
[----:B------:R-:W2:Y:S01]  /*1f210*/  LDS.128 R88, [R2.X4+UR5+0x2190] ;  /* 0x0021900502587984 */ /* 0x000ea20008004c00 */
[----:B------:R-:W-:Y:S01]  /*1f220*/  FFMA R9, R9, R105, R8 ;  /* 0x0000006909097223 */ /* 0x000fe20000000008 */
[C---:B------:R-:W-:Y:S01]  /*1f230*/  FFMA R8, R10.reuse, R30, R19 ;  /* 0x0000001e0a087223 */ /* 0x040fe20000000013 */
[----:B------:R-:W-:Y:S01]  /*1f240*/  FFMA R70, R10, R34, R17 ;  /* 0x000000220a467223 */ /* 0x000fe20000000011 */
[----:B------:R-:W-:Y:S01]  /*1f250*/  FFMA R68, R4, R20, R68 ;  /* 0x0000001404447223 */ /* 0x000fe20000000044 */
[----:B------:R-:W-:Y:S01]  /*1f260*/  FFMA R10, R10, R106, R9 ;  /* 0x0000006a0a0a7223 */ /* 0x000fe20000000009 */
        /* <DEDUP_REMOVED lines=23> */
[----:B------:R-:W-:Y:S01]  /*1f3e0*/  FFMA R66, R92, R20, R66 ;  /* 0x000000145c427223 */ /* 0x000fe20000000042 */
[----:B------:R-:W-:Y:S01]  /*1f3f0*/  FFMA R8, R94, R30, R11 ;  /* 0x0000001e5e087223 */ /* 0x000fe2000000000b */
[----:B------:R-:W-:Y:S01]  /*1f400*/  FFMA R9, R93, R33, R64 ;  /* 0x000000215d097223 */ /* 0x000fe20000000040 */
[----:B-1----:R-:W-:Y:S01]  /*1f410*/  FFMA R10, R12, R28, R63 ;  /* 0x0000001c0c0a7223 */ /* 0x002fe2000000003f */
[----:B------:R-:W-:Y:S01]  /*1f420*/  FFMA R92, R92, R104, R87 ;  /* 0x000000685c5c7223 */ /* 0x000fe20000000057 */
[----:B------:R-:W-:Y:S01]  /*1f430*/  FFMA R65, R95, R31, R8 ;  /* 0x0000001f5f417223 */ /* 0x000fe20000000008 */
[----:B------:R-:W-:Y:S01]  /*1f440*/  FFMA R8, R12, R20, R85 ;  /* 0x000000140c087223 */ /* 0x000fe20000000055 */
[----:B------:R-:W-:Y:S01]  /*1f450*/  FFMA R64, R94, R34, R9 ;  /* 0x000000225e407223 */ /* 0x000fe20000000009 */
[----:B------:R-:W-:Y:S01]  /*1f460*/  FFMA R19, R13, R29, R10 ;  /* 0x0000001d0d137223 */ /* 0x000fe2000000000a */
[-C--:B------:R-:W-:Y:S01]  /*1f470*/  FFMA R17, R93, R21.reuse, R66 ;  /* 0x000000155d117223 */ /* 0x080fe20000000042 */
[----:B------:R-:W-:Y:S01]  /*1f480*/  FFMA R41, R13, R21, R8 ;  /* 0x000000150d297223 */ /* 0x000fe20000000008 */
[----:B------:R-:W-:Y:S01]  /*1f490*/  FFMA R93, R93, R105, R92 ;  /* 0x000000695d5d7223 */ /* 0x000fe2000000005c */
[----:B------:R-:W1:Y:S01]  /*1f4a0*/  LDS.128 R8, [R2.X4+UR5+0x2590] ;  /* 0x0025900502087984 */ /* 0x000e620008004c00 */
[C---:B------:R-:W-:Y:S01]  /*1f4b0*/  FFMA R62, R12.reuse, R32, R62 ;  /* 0x000000200c3e7223 */ /* 0x040fe2000000003e */
[----:B------:R-:W-:Y:S01]  /*1f4c0*/  FFMA R86, R12, R104, R86 ;  /* 0x000000680c567223 */ /* 0x000fe20000000056 */
        /* <DEDUP_REMOVED lines=186> */
[C---:B---3--:R-:W-:Y:S01]  /*20070*/  FFMA R4, R108.reuse, R32, R100 ;  /* 0x000000206c047223 */ /* 0x048fe20000000064 */
[C---:B------:R-:W-:Y:S01]  /*20080*/  FFMA R101, R108.reuse, R28, R101 ;  /* 0x0000001c6c657223 */ /* 0x040fe20000000065 */
[C---:B------:R-:W-:Y:S01]  /*20090*/  FFMA R100, R108.reuse, R20, R102 ;  /* 0x000000146c647223 */ /* 0x040fe20000000066 */
[----:B------:R-:W3:Y:S01]  /*200a0*/  LDS.128 R40, [R76+0x7a0] ;  /* 0x0007a0004c287984 */ /* 0x000ee20000000c00 */
        /* <DEDUP_REMOVED lines=31> */
[C---:B--2---:R-:W-:Y:S01]  /*202a0*/  FFMA R12, R8.reuse, R36, R71 ;  /* 0x00000024080c7223 */ /* 0x044fe20000000047 */
[----:B------:R-:W-:Y:S01]  /*202b0*/  FFMA R107, R15, R107, R14 ;  /* 0x0000006b0f6b7223 */ /* 0x000fe2000000000e */
[----:B------:R-:W-:Y:S02]  /*202c0*/  LDS.128 R32, [R2.X4+UR5+0x61a0] ;  /* 0x0061a00502207984 */ /* 0x000fe40008004c00 */
[----:B------:R-:W-:Y:S01]  /*202d0*/  FFMA R23, R9, R37, R12 ;  /* 0x0000002509177223 */ /* 0x000fe2000000000c */
[C---:B----4-:R-:W-:Y:S01]  /*202e0*/  FFMA R96, R8.reuse, R24, R96 ;  /* 0x0000001808607223 */ /* 0x050fe20000000060 */
[----:B------:R-:W2:Y:S01]  /*202f0*/  LDS.128 R12, [R2.X4+UR5+0x7a0] ;  /* 0x0007a005020c7984 */ /* 0x000ea20008004c00 */
[----:B---3--:R-:W-:-:S02]  /*20300*/  FFMA R70, R8, R40, R70 ;  /* 0x0000002808467223 */ /* 0x008fc40000000046 */
[C---:B------:R-:W-:Y:S01]  /*20310*/  FFMA R29, R9.reuse, R25, R96 ;  /* 0x00000019091d7223 */ /* 0x040fe20000000060 */
[----:B------:R-:W-:Y:S01]  /*20320*/  LDS.128 R120, [R2.X4+UR5+0x25f0] ;  /* 0x0025f00502787984 */ /* 0x000fe20008004c00 */
[----:B-----5:R-:W-:Y:S01]  /*20330*/  FFMA R8, R8, R112, R97 ;  /* 0x0000007008087223 */ /* 0x020fe20000000061 */
[C---:B------:R-:W-:Y:S01]  /*20340*/  FFMA R21, R9.reuse, R41, R70 ;  /* 0x0000002909157223 */ /* 0x040fe20000000046 */
[C---:B------:R-:W-:Y:S01]  /*20350*/  FFMA R104, R10.reuse, R26, R29 ;  /* 0x0000001a0a687223 */ /* 0x040fe2000000001d */
[----:B------:R-:W3:Y:S01]  /*20360*/  LDS.128 R96, [R2.X4+UR5+0x21a0] ;  /* 0x0021a00502607984 */ /* 0x000ee20008004c00 */
        /* <DEDUP_REMOVED lines=32> */
[----:B------:R-:W-:Y:S01]  /*20570*/  FFMA R21, R101, R25, R66 ;  /* 0x0000001965157223 */ /* 0x000fe20000000042 */
[C---:B--2---:R-:W-:Y:S01]  /*20580*/  FFMA R6, R12.reuse, R40, R63 ;  /* 0x000000280c067223 */ /* 0x044fe2000000003f */
        /* <DEDUP_REMOVED lines=10> */
[----:B------:R-:W2:Y:S01]  /*20630*/  LDS.128 R4, [R2.X4+UR5+0x25a0] ;  /* 0x0025a00502047984 */ /* 0x000ea20008004c00 */
[----:B------:R-:W-:Y:S01]  /*20640*/  FFMA R102, R102, R114, R101 ;  /* 0x0000007266667223 */ /* 0x000fe20000000065 */
[C---:B------:R-:W-:Y:S01]  /*20650*/  FFMA R23, R13.reuse, R37, R92 ;  /* 0x000000250d177223 */ /* 0x040fe2000000005c */
[----:B------:R-:W-:Y:S01]  /*20660*/  FFMA R13, R13, R113, R94 ;  /* 0x000000710d0d7223 */ /* 0x000fe2000000005e */
[----:B------:R-:W-:Y:S01]  /*20670*/  FFMA R101, R15, R27, R12 ;  /* 0x0000001b0f657223 */ /* 0x000fe2000000000c */
[C---:B---3--:R-:W-:Y:S01]  /*20680*/  FFMA R62, R96.reuse, R40, R62 ;  /* 0x00000028603e7223 */ /* 0x048fe2000000003e */
        /* <DEDUP_REMOVED lines=35> */
[----:B------:R-:W-:Y:S01]  /*208c0*/  FFMA R8, R10, R26, R29 ;  /* 0x0000001a0a087223 */ /* 0x000fe2000000001d */
[C---:B--2---:R-:W-:Y:S01]  /*208d0*/  FFMA R60, R4.reuse, R40, R60 ;  /* 0x00000028043c7223 */ /* 0x044fe2000000003c */
[----:B------:R-:W-:Y:S01]  /*208e0*/  FFMA R88, R4, R24, R88 ;  /* 0x0000001804587223 */ /* 0x000fe20000000058 */
[----:B------:R-:W-:Y:S01]  /*208f0*/  FFMA R92, R10, R38, R23 ;  /* 0x000000260a5c7223 */ /* 0x000fe20000000017 */
        /* <DEDUP_REMOVED lines=18> */
[C---:B---3--:R-:W-:Y:S01]  /*20a20*/  FFMA R4, R12.reuse, R36, R57 ;  /* 0x000000240c047223 */ /* 0x048fe20000000039 */
[C---:B------:R-:W-:Y:S01]  /*20a30*/  FFMA R58, R12.reuse, R24, R58 ;  /* 0x000000180c3a7223 */ /* 0x040fe2000000003a */
[C---:B------:R-:W-:Y:S01]  /*20a40*/  FFMA R96, R7.reuse, R27, R96 ;  /* 0x0000001b07607223 */ /* 0x040fe20000000060 */
[----:B------:R-:W-:Y:S01]  /*20a50*/  FFMA R97, R7, R115, R6 ;  /* 0x0000007307617223 */ /* 0x000fe20000000006 */
        /* <DEDUP_REMOVED lines=21> */
[----:B------:R-:W-:Y:S01]  /*20bb0*/  FFMA R90, R15, R115, R90 ;  /* 0x000000730f5a7223 */ /* 0x000fe2000000005a */
[C---:B------:R-:W-:Y:S01]  /*20bc0*/  FFMA R15, R85.reuse, R37, R12 ;  /* 0x00000025550f7223 */ /* 0x040fe2000000000c */
[----:B------:R-:W-:Y:S01]  /*20bd0*/  FFMA R85, R85, R113, R84 ;  /* 0x0000007155557223 */ /* 0x000fe20000000054 */
[C---:B------:R-:W-:Y:S01]  /*20be0*/  FFMA R58, R86.reuse, R26, R21 ;  /* 0x0000001a563a7223 */ /* 0x040fe20000000015 */
[C---:B------:R-:W-:Y:S01]  /*20bf0*/  FFMA R56, R86.reuse, R42, R13 ;  /* 0x0000002a56387223 */ /* 0x040fe2000000000d */
[C---:B------:R-:W-:Y:S01]  /*20c00*/  FFMA R12, R86.reuse, R38, R15 ;  /* 0x00000026560c7223 */ /* 0x040fe2000000000f */
[----:B------:R-:W-:Y:S01]  /*20c10*/  FFMA R86, R86, R114, R85 ;  /* 0x0000007256567223 */ /* 0x000fe20000000055 */
[----:B------:R-:W4:Y:S01]  /*20c20*/  LDS.128 R28, [R2.X4+UR5+0x63a0] ;  /* 0x0063a005021c7984 */ /* 0x000f220008004c00 */
        /* <DEDUP_REMOVED lines=14> */
[----:B---3--:R-:W-:Y:S01]  /*20d10*/  FFMA R74, R4, R24, R74 ;  /* 0x00000018044a7223 */ /* 0x008fe2000000004a */
[C---:B------:R-:W-:Y:S01]  /*20d20*/  FFMA R84, R10.reuse, R38, R15 ;  /* 0x000000260a547223 */ /* 0x040fe2000000000f */
[----:B------:R-:W-:Y:S01]  /*20d30*/  FFMA R86, R10, R114, R9 ;  /* 0x000000720a567223 */ /* 0x000fe20000000009 */
[----:B------:R-:W-:Y:S01]  /*20d40*/  FFMA R85, R11, R27, R8 ;  /* 0x0000001b0b557223 */ /* 0x000fe20000000008 */
        /* <DEDUP_REMOVED lines=48> */
[C---:B----4-:R-:W-:Y:S01]  /*21050*/  FFMA R18, R28.reuse, R24, R18 ;  /* 0x000000181c127223 */ /* 0x050fe20000000012 */
        /* <DEDUP_REMOVED lines=18> */
[C---:B------:R-:W-:Y:S01]  /*21180*/  FFMA R28, R31.reuse, R43, R28 ;  /* 0x0000002b1f1c7223 */ /* 0x040fe2000000001c */
[C---:B------:R-:W-:Y:S01]  /*21190*/  FFMA R29, R31.reuse, R39, R29 ;  /* 0x000000271f1d7223 */ /* 0x040fe2000000001d */
[C---:B------:R-:W-:Y:S01]  /*211a0*/  FFMA R30, R31.reuse, R27, R9 ;  /* 0x0000001b1f1e7223 */ /* 0x040fe20000000009 */
[----:B------:R-:W5:Y:S01]  /*211b0*/  LDS.128 R52, [R76+0x7b0] ;  /* 0x0007b0004c347984 */ /* 0x000f620000000c00 */
[----:B------:R-:W-:Y:S01]  /*211c0*/  FFMA R31, R31, R115, R8 ;  /* 0x000000731f1f7223 */ /* 0x000fe20000000008 */
[C---:B-1----:R-:W-:Y:S01]  /*211d0*/  FFMA R8, R20.reuse, R40, R108 ;  /* 0x0000002814087223 */ /* 0x042fe2000000006c */
[C---:B------:R-:W-:Y:S01]  /*211e0*/  FFMA R109, R20.reuse, R36, R109 ;  /* 0x00000024146d7223 */ /* 0x040fe2000000006d */
[----:B------:R-:W1:Y:S01]  /*211f0*/  LDS.128 R12, [R76+0x1b0] ;  /* 0x0001b0004c0c7984 */ /* 0x000e620000000c00 */
        /* <DEDUP_REMOVED lines=33> */
[----:B------:R-:W-:Y:S01]  /*21410*/  FFMA R27, R17, R73, R4 ;  /* 0x00000049111b7223 */ /* 0x000fe20000000004 */
[C---:B----4-:R-:W-:Y:S01]  /*21420*/  FFMA R104, R16.reuse, R48, R104 ;  /* 0x0000003010687223 */ /* 0x050fe20000000068 */
[----:B------:R-:W3:Y:S01]  /*21430*/  LDS.128 R4, [R2.X4+UR5+0x7b0] ;  /* 0x0007b00502047984 */ /* 0x000ee20008004c00 */
[----:B-----5:R-:W-:-:S02]  /*21440*/  FFMA R70, R16, R52, R70 ;  /* 0x0000003410467223 */ /* 0x020fc40000000046 */
[C---:B------:R-:W-:Y:S01]  /*21450*/  FFMA R37, R17.reuse, R49, R104 ;  /* 0x0000003111257223 */ /* 0x040fe20000000068 */
[----:B-1----:R-:W-:Y:S01]  /*21460*/  FFMA R16, R16, R12, R105 ;  /* 0x0000000c10107223 */ /* 0x002fe20000000069 */
[C---:B------:R-:W-:Y:S01]  /*21470*/  FFMA R25, R17.reuse, R53, R70 ;  /* 0x0000003511197223 */ /* 0x040fe20000000046 */
[----:B------:R-:W1:Y:S01]  /*21480*/  LDS.128 R104, [R2.X4+UR5+0x21b0] ;  /* 0x0021b00502687984 */ /* 0x000e620008004c00 */
        /* <DEDUP_REMOVED lines=34> */
[C---:B---3--:R-:W-:Y:S01]  /*216b0*/  FFMA R10, R4.reuse, R52, R63 ;  /* 0x00000034040a7223 */ /* 0x048fe2000000003f */
[----:B------:R-:W-:Y:S01]  /*216c0*/  FFMA R65, R111, R75, R8 ;  /* 0x0000004b6f417223 */ /* 0x000fe20000000008 */
[----:B------:R-:W-:Y:S01]  /*216d0*/  FFMA R8, R4, R48, R101 ;  /* 0x0000003004087223 */ /* 0x000fe20000000065 */
[C---:B------:R-:W-:Y:S01]  /*216e0*/  FFMA R66, R110.reuse, R50, R25 ;  /* 0x000000326e427223 */ /* 0x040fe20000000019 */
[----:B------:R-:W-:Y:S01]  /*216f0*/  FFMA R64, R110, R54, R9 ;  /* 0x000000366e407223 */ /* 0x000fe20000000009 */
[C---:B------:R-:W-:Y:S01]  /*21700*/  FFMA R25, R5.reuse, R53, R10 ;  /* 0x0000003505197223 */ /* 0x040fe2000000000a */
[----:B------:R-:W-:Y:S01]  /*21710*/  FFMA R37, R5, R49, R8 ;  /* 0x0000003105257223 */ /* 0x000fe20000000008 */
[----:B------:R-:W-:Y:S01]  /*21720*/  FFMA R109, R109, R13, R108 ;  /* 0x0000000d6d6d7223 */ /* 0x000fe2000000006c */
[C---:B------:R-:W-:Y:S01]  /*21730*/  FFMA R100, R4.reuse, R72, R100 ;  /* 0x0000004804647223 */ /* 0x040fe20000000064 */
[----:B------:R-:W3:Y:S01]  /*21740*/  LDS.128 R8, [R2.X4+UR5+0x25b0] ;  /* 0x0025b00502087984 */ /* 0x000ee20008004c00 */
[----:B------:R-:W-:Y:S01]  /*21750*/  FFMA R102, R4, R12, R102 ;  /* 0x0000000c04667223 */ /* 0x000fe20000000066 */
[----:B------:R-:W-:Y:S01]  /*21760*/  FFMA R4, R6, R50, R37 ;  /* 0x0000003206047223 */ /* 0x000fe20000000025 */
[----:B------:R-:W-:Y:S01]  /*21770*/  FFMA R110, R110, R14, R109 ;  /* 0x0000000e6e6e7223 */ /* 0x000fe2000000006d */
[C---:B------:R-:W-:Y:S01]  /*21780*/  FFMA R27, R5.reuse, R73, R100 ;  /* 0x00000049051b7223 */ /* 0x040fe20000000064 */
[----:B------:R-:W-:Y:S01]  /*21790*/  FFMA R5, R5, R13, R102 ;  /* 0x0000000d05057223 */ /* 0x000fe20000000066 */
[----:B------:R-:W-:Y:S01]  /*217a0*/  FFMA R109, R7, R51, R4 ;  /* 0x00000033076d7223 */ /* 0x000fe20000000004 */
[C---:B------:R-:W-:Y:S01]  /*217b0*/  FFMA R64, R111.reuse, R55, R64 ;  /* 0x000000376f407223 */ /* 0x040fe20000000040 */
[C---:B------:R-:W-:Y:S01]  /*217c0*/  FFMA R66, R111.reuse, R51, R66 ;  /* 0x000000336f427223 */ /* 0x040fe20000000042 */
        /* <DEDUP_REMOVED lines=32> */
[----:B---3--:R-:W-:Y:S01]  /*219d0*/  FFMA R60, R8, R52, R60 ;  /* 0x00000034083c7223 */ /* 0x008fe2000000003c */
        /* <DEDUP_REMOVED lines=44> */
[C---:B------:R-:W-:Y:S01]  /*21ca0*/  FFMA R27, R93.reuse, R73, R4 ;  /* 0x000000495d1b7223 */ /* 0x040fe20000000004 */
[----:B------:R-:W-:Y:S01]  /*21cb0*/  FFMA R56, R92, R52, R56 ;  /* 0x000000345c387223 */ /* 0x000fe20000000038 */
[----:B------:R-:W2:Y:S01]  /*21cc0*/  LDS.128 R4, [R2.X4+UR5+0x47b0] ;  /* 0x0047b00502047984 */ /* 0x000ea20008004c00 */
        /* <DEDUP_REMOVED lines=8> */
[----:B------:R-:W4:Y:S01]  /*21d50*/  LDS.128 R40, [R2.X4+UR5+0x61b0] ;  /* 0x0061b00502287984 */ /* 0x000f220008004c00 */
        /* <DEDUP_REMOVED lines=14> */
[----:B------:R-:W-:Y:S01]  /*21e40*/  FFMA R95, R95, R15, R94 ;  /* 0x0000000f5f5f7223 */ /* 0x000fe2000000005e */
[----:B-1----:R-:W-:Y:S01]  /*21e50*/  FFMA R16, R8, R48, R81 ;  /* 0x0000003008107223 */ /* 0x002fe20000000051 */
        /* <DEDUP_REMOVED lines=14> */
[----:B--2---:R-:W-:Y:S01]  /*21f40*/  FFMA R8, R4, R12, R47 ;  /* 0x0000000c04087223 */ /* 0x004fe2000000002f */
[C---:B------:R-:W-:Y:S01]  /*21f50*/  FFMA R16, R10.reuse, R54, R17 ;  /* 0x000000360a107223 */ /* 0x040fe20000000011 */
[-C--:B------:R-:W-:Y:S01]  /*21f60*/  FFMA R9, R9, R13.reuse, R82 ;  /* 0x0000000d09097223 */ /* 0x080fe20000000052 */
[C---:B------:R-:W-:Y:S01]  /*21f70*/  FFMA R88, R10.reuse, R74, R19 ;  /* 0x0000004a0a587223 */ /* 0x040fe20000000013 */
[----:B------:R-:W-:Y:S01]  /*21f80*/  FFMA R17, R5, R13, R8 ;  /* 0x0000000d05117223 */ /* 0x000fe20000000008 */
[C---:B------:R-:W-:Y:S01]  /*21f90*/  FFMA R87, R11.reuse, R55, R16 ;  /* 0x000000370b577223 */ /* 0x040fe20000000010 */
[----:B------:R-:W-:Y:S01]  /*21fa0*/  FFMA R90, R10, R14, R9 ;  /* 0x0000000e0a5a7223 */ /* 0x000fe20000000009 */
[C---:B------:R-:W-:Y:S01]  /*21fb0*/  FFMA R44, R4.reuse, R52, R44 ;  /* 0x00000034042c7223 */ /* 0x040fe2000000002c */
[----:B------:R-:W-:Y:S01]  /*21fc0*/  FFMA R10, R4, R72, R45 ;  /* 0x00000048040a7223 */ /* 0x000fe2000000002d */
[----:B------:R-:W-:Y:S01]  /*21fd0*/  FFMA R86, R6, R14, R17 ;  /* 0x0000000e06567223 */ /* 0x000fe20000000011 */
[----:B------:R-:W-:Y:S01]  /*21fe0*/  FFMA R46, R4, R48, R46 ;  /* 0x00000030042e7223 */ /* 0x000fe2000000002e */
[----:B------:R-:W2:Y:S01]  /*21ff0*/  LDS.128 R16, [R2.X4+UR5+0x65b0] ;  /* 0x0065b00502107984 */ /* 0x000ea20008004c00 */
[C---:B------:R-:W-:Y:S01]  /*22000*/  FFMA R88, R11.reuse, R75, R88 ;  /* 0x0000004b0b587223 */ /* 0x040fe20000000058 */
[----:B------:R-:W-:Y:S01]  /*22010*/  FFMA R90, R11, R15, R90 ;  /* 0x0000000f0b5a7223 */ /* 0x000fe2000000005a */
[C---:B------:R-:W-:Y:S01]  /*22020*/  FFMA R9, R5.reuse, R53, R44 ;  /* 0x0000003505097223 */ /* 0x040fe2000000002c */
[C---:B------:R-:W-:Y:S01]  /*22030*/  FFMA R11, R5.reuse, R73, R10 ;  /* 0x00000049050b7223 */ /* 0x040fe2000000000a */
[----:B------:R-:W-:Y:S01]  /*22040*/  FFMA R5, R5, R49, R46 ;  /* 0x0000003105057223 */ /* 0x000fe2000000002e */
[----:B----4-:R-:W-:Y:S01]  /*22050*/  FFMA R32, R40, R52, R32 ;  /* 0x0000003428207223 */ /* 0x010fe20000000020 */
        /* <DEDUP_REMOVED lines=18> */
[----:B-1----:R-:W-:Y:S01]  /*22180*/  FFMA R30, R24, R48, R30 ;  /* 0x00000030181e7223 */ /* 0x002fe2000000001e */
        /* <DEDUP_REMOVED lines=9> */
[C---:B------:R-:W-:Y:S01]  /*22220*/  FFMA R7, R25.reuse, R73, R6 ;  /* 0x0000004919077223 */ /* 0x040fe20000000006 */
[C---:B------:R-:W-:Y:S01]  /*22230*/  FFMA R5, R25.reuse, R53, R28 ;  /* 0x0000003519057223 */ /* 0x040fe2000000001c */
[C---:B------:R-:W-:Y:S01]  /*22240*/  FFMA R80, R26.reuse, R50, R9 ;  /* 0x000000321a507223 */ /* 0x040fe20000000009 */
[----:B------:R-:W-:Y:S01]  /*22250*/  LDS.128 R32, [R76+0x5c0] ;  /* 0x0005c0004c207984 */ /* 0x000fe20000000c00 */
[----:B------:R-:W-:Y:S01]  /*22260*/  FFMA R79, R25, R13, R4 ;  /* 0x0000000d194f7223 */ /* 0x000fe20000000004 */
[C---:B------:R-:W-:Y:S01]  /*22270*/  FFMA R25, R26.reuse, R74, R7 ;  /* 0x0000004a1a197223 */ /* 0x040fe20000000007 */
[C---:B------:R-:W-:Y:S01]  /*22280*/  FFMA R24, R26.reuse, R54, R5 ;  /* 0x000000361a187223 */ /* 0x040fe20000000005 */
[----:B------:R-:W1:Y:S01]  /*22290*/  LDS.128 R8, [R2.X4+UR5+0x1c0] ;  /* 0x0001c00502087984 */ /* 0x000e620008004c00 */
[----:B------:R-:W-:Y:S01]  /*222a0*/  FFMA R79, R26, R14, R79 ;  /* 0x0000000e1a4f7223 */ /* 0x000fe2000000004f */
[C---:B--2---:R-:W-:Y:S01]  /*222b0*/  FFMA R20, R16.reuse, R52, R20 ;  /* 0x0000003410147223 */ /* 0x044fe20000000014 */
        /* <DEDUP_REMOVED lines=10> */
[C---:B------:R-:W-:Y:S01]  /*22360*/  FFMA R79, R17.reuse, R53, R20 ;  /* 0x00000035114f7223 */ /* 0x040fe20000000014 */
[C---:B------:R-:W-:Y:S01]  /*22370*/  FFMA R80, R17.reuse, R73, R21 ;  /* 0x0000004911507223 */ /* 0x040fe20000000015 */
        /* <DEDUP_REMOVED lines=29> */
[C---:B--2---:R-:W-:Y:S01]  /*22550*/  FFMA R112, R8.reuse, R36, R112 ;  /* 0x0000002408707223 */ /* 0x044fe20000000070 */
[C---:B------:R-:W-:Y:S01]  /*22560*/  FFMA R47, R9.reuse, R33, R12 ;  /* 0x00000021092f7223 */ /* 0x040fe2000000000c */
[----:B------:R-:W1:Y:S01]  /*22570*/  LDS.128 R52, [R2.X4+UR5+0x43c0] ;  /* 0x0043c00502347984 */ /* 0x000e620008004c00 */
[----:B----4-:R-:W-:Y:S01]  /*22580*/  FFMA R70, R8, R28, R70 ;  /* 0x0000001c08467223 */ /* 0x010fe20000000046 */
[----:B------:R-:W-:-:S02]  /*22590*/  FFMA R49, R9, R37, R112 ;  /* 0x0000002509317223 */ /* 0x000fc40000000070 */
[----:B------:R-:W2:Y:S01]  /*225a0*/  LDS.128 R12, [R2.X4+UR5+0x7c0] ;  /* 0x0007c005020c7984 */ /* 0x000ea20008004c00 */
[----:B-----5:R-:W-:Y:S01]  /*225b0*/  FFMA R8, R8, R4, R113 ;  /* 0x0000000408087223 */ /* 0x020fe20000000071 */
[C---:B------:R-:W-:Y:S01]  /*225c0*/  FFMA R45, R9.reuse, R29, R70 ;  /* 0x0000001d092d7223 */ /* 0x040fe20000000046 */
[C---:B------:R-:W-:Y:S01]  /*225d0*/  FFMA R72, R10.reuse, R38, R49 ;  /* 0x000000260a487223 */ /* 0x040fe20000000031 */
[----:B------:R-:W-:Y:S01]  /*225e0*/  LDS.128 R112, [R2.X4+UR5+0x21f0] ;  /* 0x0021f00502707984 */ /* 0x000fe20008004c00 */
        /* <DEDUP_REMOVED lines=32> */
[----:B-1----:R-:W-:Y:S01]  /*227f0*/  FFMA R92, R52, R32, R92 ;  /* 0x00000020345c7223 */ /* 0x002fe2000000005c */
[C---:B------:R-:W-:Y:S01]  /*22800*/  FFMA R45, R17.reuse, R29, R64 ;  /* 0x0000001d112d7223 */ /* 0x040fe20000000040 */
[----:B------:R-:W-:Y:S01]  /*22810*/  FFMA R17, R17, R5, R16 ;  /* 0x0000000511117223 */ /* 0x000fe20000000010 */
[----:B------:R-:W-:Y:S01]  /*22820*/  FFMA R16, R18, R38, R49 ;  /* 0x0000002612107223 */ /* 0x000fe20000000031 */
[----:B--2---:R-:W-:Y:S01]  /*22830*/  FFMA R108, R12, R32, R108 ;  /* 0x000000200c6c7223 */ /* 0x004fe2000000006c */
        /* <DEDUP_REMOVED lines=17> */
[----:B------:R-:W-:Y:S01]  /*22950*/  FFMA R236, R14, R38, R49 ;  /* 0x000000260eec7223 */ /* 0x000fe20000000031 */
[----:B----4-:R-:W-:Y:S01]  /*22960*/  FFMA R106, R8, R36, R106 ;  /* 0x00000024086a7223 */ /* 0x010fe2000000006a */
        /* <DEDUP_REMOVED lines=66> */
[----:B---3--:R-:W-:Y:S01]  /*22d90*/  FFMA R58, R8, R36, R58 ;  /* 0x00000024083a7223 */ /* 0x008fe2000000003a */
[----:B------:R-:W-:Y:S01]  /*22da0*/  FFMA R14, R14, R6, R13 ;  /* 0x000000060e0e7223 */ /* 0x000fe2000000000d */
[----:B------:R-:W-:Y:S01]  /*22db0*/  FFMA R59, R15, R35, R12 ;  /* 0x000000230f3b7223 */ /* 0x000fe2000000000c */
[----:B------:R-:W2:Y:S01]  /*22dc0*/  LDS.128 R44, [R2.X4+UR5+0x47c0] ;  /* 0x0047c005022c7984 */ /* 0x000ea20008004c00 */
        /* <DEDUP_REMOVED lines=106> */
[C---:B------:R-:W-:Y:S01]  /*23470*/  FFMA R16, R19.reuse, R31, R16 ;  /* 0x0000001f13107223 */ /* 0x040fe20000000010 */
[----:B------:R-:W-:Y:S01]  /*23480*/  FFMA R19, R19, R7, R12 ;  /* 0x0000000713137223 */ /* 0x000fe2000000000c */
        /* <DEDUP_REMOVED lines=42> */
[----:B----4-:R-:W-:Y:S01]  /*23730*/  FFMA R0, R12, R172, R0 ;  /* 0x000000ac0c007223 */ /* 0x010fe20000000000 */
[C---:B------:R-:W-:Y:S01]  /*23740*/  FFMA R33, R25.reuse, R169, R24 ;  /* 0x000000a919217223 */ /* 0x040fe20000000018 */
        /* <DEDUP_REMOVED lines=22> */
[----:B------:R-:W-:Y:S01]  /*238b0*/  STL [R1+0x8], R24 ;  /* 0x0000081801007387 */ /* 0x000fe20000100800 */
[C---:B------:R-:W-:Y:S01]  /*238c0*/  FFMA R234, R27.reuse, R167, R26 ;  /* 0x000000a71bea7223 */ /* 0x040fe2000000001a */
[----:B------:R-:W-:Y:S01]  /*238d0*/  FFMA R235, R27, R171, R28 ;  /* 0x000000ab1beb7223 */ /* 0x000fe2000000001c */
[----:B------:R-:W-:Y:S01]  /*238e0*/  FFMA R245, R188, R164, R245 ;  /* 0x000000a4bcf57223 */ /* 0x000fe200000000f5 */
[----:B------:R2:W-:Y:S01]  /*238f0*/  STL [R1+0x4], R13 ;  /* 0x0000040d01007387 */ /* 0x0005e20000100800 */
[C---:B------:R-:W-:Y:S01]  /*23900*/  FFMA R249, R192.reuse, R160, R249 ;  /* 0x000000a0c0f97223 */ /* 0x040fe200000000f9 */
[-C--:B------:R-:W-:Y:S01]  /*23910*/  FFMA R248, R192, R164.reuse, R248 ;  /* 0x000000a4c0f87223 */ /* 0x080fe200000000f8 */
[----:B------:R-:W-:Y:S01]  /*23920*/  FFMA R251, R196, R164, R251 ;  /* 0x000000a4c4fb7223 */ /* 0x000fe200000000fb */
[----:B------:R3:W-:Y:S01]  /*23930*/  STL [R1], R12 ;  /* 0x0000000c01007387 */ /* 0x0007e20000100800 */
[----:B------:R-:W-:Y:S01]  /*23940*/  FFMA R244, R180, R172, R244 ;  /* 0x000000acb4f47223 */ /* 0x000fe200000000f4 */
[C---:B-1----:R-:W-:Y:S01]  /*23950*/  FFMA R14, R4.reuse, R160, R66 ;  /* 0x000000a0040e7223 */ /* 0x042fe20000000042 */
[-C--:B------:R-:W-:Y:S01]  /*23960*/  FFMA R238, R4, R172.reuse, R238 ;  /* 0x000000ac04ee7223 */ /* 0x080fe200000000ee */
[-C--:B------:R-:W-:Y:S01]  /*23970*/  FFMA R247, R184, R172.reuse, R247 ;  /* 0x000000acb8f77223 */ /* 0x080fe200000000f7 */
[----:B------:R-:W-:Y:S01]  /*23980*/  FFMA R250, R188, R172, R250 ;  /* 0x000000acbcfa7223 */ /* 0x000fe200000000fa */
[----:B--2---:R-:W-:Y:S01]  /*23990*/  FFMA R13, R4, R164, R65 ;  /* 0x000000a4040d7223 */ /* 0x004fe20000000041 */
[----:B------:R1:W-:Y:S01]  /*239a0*/  STL [R1+0x18], R14 ;  /* 0x0000180e01007387 */ /* 0x0003e20000100800 */
[----:B------:R-:W-:Y:S01]  /*239b0*/  FFMA R252, R192, R172, R252 ;  /* 0x000000acc0fc7223 */ /* 0x000fe200000000fc */
[----:B---3--:R-:W-:-:S02]  /*239c0*/  FFMA R12, R4, R168, R64 ;  /* 0x000000a8040c7223 */ /* 0x008fc40000000040 */
[----:B------:R2:W-:Y:S01]  /*239d0*/  STL [R1+0x14], R13 ;  /* 0x0000140d01007387 */ /* 0x0005e20000100800 */
[-C--:B------:R-:W-:Y:S01]  /*239e0*/  FFMA R4, R176, R168.reuse, R63 ;  /* 0x000000a8b0047223 */ /* 0x080fe2000000003f */
[-C--:B------:R-:W-:Y:S01]  /*239f0*/  FFMA R176, R180, R168.reuse, R62 ;  /* 0x000000a8b4b07223 */ /* 0x080fe2000000003e */
[-C--:B------:R-:W-:Y:S01]  /*23a00*/  FFMA R180, R184, R168.reuse, R61 ;  /* 0x000000a8b8b47223 */ /* 0x080fe2000000003d */
[----:B------:R3:W-:Y:S01]  /*23a10*/  STL [R1+0x10], R12 ;  /* 0x0000100c01007387 */ /* 0x0007e20000100800 */
[----:B------:R-:W-:Y:S01]  /*23a20*/  FFMA R184, R188, R168, R60 ;  /* 0x000000a8bcb87223 */ /* 0x000fe2000000003c */
[----:B-1----:R-:W-:Y:S01]  /*23a30*/  FFMA R14, R200, R160, R55 ;  /* 0x000000a0c80e7223 */ /* 0x002fe20000000037 */
[-C--:B------:R-:W-:Y:S01]  /*23a40*/  FFMA R188, R192, R168.reuse, R59 ;  /* 0x000000a8c0bc7223 */ /* 0x080fe2000000003b */
[----:B------:R-:W-:Y:S01]  /*23a50*/  FFMA R192, R196, R168, R57 ;  /* 0x000000a8c4c07223 */ /* 0x000fe20000000039 */
[----:B------:R-:W-:Y:S01]  /*23a60*/  LDS.128 R64, [R76+0x1f0] ;  /* 0x0001f0004c407984 */ /* 0x000fe20000000c00 */
[----:B--2---:R-:W-:-:S03]  /*23a70*/  FFMA R13, R200, R164, R54 ;  /* 0x000000a4c80d7223 */ /* 0x004fc60000000036 */
[----:B------:R-:W-:Y:S01]  /*23a80*/  LDS.128 R68, [R76+0x7f0] ;  /* 0x0007f0004c447984 */ /* 0x000fe20000000c00 */
[C---:B---3--:R-:W-:Y:S01]  /*23a90*/  FFMA R12, R196.reuse, R160, R58 ;  /* 0x000000a0c40c7223 */ /* 0x048fe2000000003a */
[----:B------:R-:W-:Y:S02]  /*23aa0*/  FFMA R196, R196, R172, R56 ;  /* 0x000000acc4c47223 */ /* 0x000fe40000000038 */
[----:B------:R-:W-:Y:S04]  /*23ab0*/  LDS.128 R72, [R76+0x3f0] ;  /* 0x0003f0004c487984 */ /* 0x000fe80000000c00 */
[----:B------:R1:W-:Y:S04]  /*23ac0*/  STL [R1+0x1c], R12 ;  /* 0x00001c0c01007387 */ /* 0x0003e80000100800 */
[----:B------:R2:W-:Y:S04]  /*23ad0*/  STL [R1+0x28], R14 ;  /* 0x0000280e01007387 */ /* 0x0005e80000100800 */
[----:B------:R3:W-:Y:S01]  /*23ae0*/  STL [R1+0x24], R13 ;  /* 0x0000240d01007387 */ /* 0x0007e20000100800 */
[C---:B-1----:R-:W-:Y:S01]  /*23af0*/  FFMA R12, R200.reuse, R168, R53 ;  /* 0x000000a8c80c7223 */ /* 0x042fe20000000035 */
[----:B------:R-:W-:-:S02]  /*23b00*/  FFMA R200, R200, R172, R52 ;  /* 0x000000acc8c87223 */ /* 0x000fc40000000034 */
[----:B------:R-:W-:Y:S01]  /*23b10*/  LDS.128 R24, [R2.X4+UR5+0x3e0] ;  /* 0x0003e00502187984 */ /* 0x000fe20008004c00 */
[----:B--2---:R-:W-:-:S03]  /*23b20*/  FFMA R14, R204, R160, R51 ;  /* 0x000000a0cc0e7223 */ /* 0x004fc60000000033 */
[----:B------:R1:W-:Y:S01]  /*23b30*/  STL [R1+0x20], R12 ;  /* 0x0000200c01007387 */ /* 0x0003e20000100800 */
[----:B---3--:R-:W-:-:S03]  /*23b40*/  FFMA R13, R204, R164, R50 ;  /* 0x000000a4cc0d7223 */ /* 0x008fc60000000032 */
[----:B------:R2:W-:Y:S04]  /*23b50*/  STL [R1+0x34], R14 ;  /* 0x0000340e01007387 */ /* 0x0005e80000100800 */
[----:B------:R3:W-:Y:S01]  /*23b60*/  STL [R1+0x30], R13 ;  /* 0x0000300d01007387 */ /* 0x0007e20000100800 */
[C---:B-1----:R-:W-:Y:S01]  /*23b70*/  FFMA R12, R204.reuse, R168, R49 ;  /* 0x000000a8cc0c7223 */ /* 0x042fe20000000031 */
[----:B------:R-:W-:Y:S02]  /*23b80*/  FFMA R204, R204, R172, R48 ;  /* 0x000000accccc7223 */ /* 0x000fe40000000030 */
        /* <DEDUP_REMOVED lines=20> */
[----:B------:R-:W-:Y:S04]  /*23cd0*/  LDS.128 R20, [R76+0x5e0] ;  /* 0x0005e0004c147984 */ /* 0x000fe80000000c00 */
[----:B------:R2:W-:Y:S01]  /*23ce0*/  STL [R1+0x64], R13 ;  /* 0x0000640d01007387 */ /* 0x0005e20000100800 */
[----:B-1----:R-:W-:-:S03]  /*23cf0*/  FFMA R12, R216, R164, R18 ;  /* 0x000000a4d80c7223 */ /* 0x002fc60000000012 */
[----:B------:R-:W-:Y:S04]  /*23d00*/  LDS.128 R56, [R2.X4+UR5+0x43e0] ;  /* 0x0043e00502387984 */ /* 0x000fe80008004c00 */
[----:B------:R1:W-:Y:S01]  /*23d10*/  STL [R1+0x60], R12 ;  /* 0x0000600c01007387 */ /* 0x0003e20000100800 */
[----:B--2---:R-:W-:Y:S01]  /*23d20*/  FFMA R13, R216, R172, R16 ;  /* 0x000000acd80d7223 */ /* 0x004fe20000000010 */
[----:B------:R-:W-:Y:S02]  /*23d30*/  MOV R216, R235 ;  /* 0x000000eb00d87202 */ /* 0x000fe40000000f00 */
[----:B------:R-:W-:Y:S04]  /*23d40*/  STL [R1+0x58], R14 ;  /* 0x0000580e01007387 */ /* 0x000fe80000100800 */
[----:B------:R-:W-:Y:S01]  /*23d50*/  STL [R1+0x48], R13 ;  /* 0x0000480d01007387 */ /* 0x000fe20000100800 */
[C---:B-1----:R-:W-:Y:S01]  /*23d60*/  FFMA R12, R220.reuse, R160, R11 ;  /* 0x000000a0dc0c7223 */ /* 0x042fe2000000000b */
[C---:B------:R-:W-:Y:S01]  /*23d70*/  FFMA R11, R220.reuse, R164, R10 ;  /* 0x000000a4dc0b7223 */ /* 0x040fe2000000000a */
[C---:B------:R-:W-:Y:S01]  /*23d80*/  FFMA R10, R220.reuse, R168, R9 ;  /* 0x000000a8dc0a7223 */ /* 0x040fe20000000009 */
[----:B------:R-:W-:Y:S01]  /*23d90*/  FFMA R9, R220, R172, R8 ;  /* 0x000000acdc097223 */ /* 0x000fe20000000008 */
[----:B------:R-:W-:Y:S01]  /*23da0*/  FFMA R8, R224, R160, R43 ;  /* 0x000000a0e0087223 */ /* 0x000fe2000000002b */
[----:B------:R-:W-:Y:S01]  /*23db0*/  STL [R1+0x78], R12 ;  /* 0x0000780c01007387 */ /* 0x000fe20000100800 */
[----:B------:R-:W-:-:S02]  /*23dc0*/  MOV R220, R234 ;  /* 0x000000ea00dc7202 */ /* 0x000fc40000000f00 */
[----:B------:R-:W-:Y:S01]  /*23dd0*/  MOV R160, R232 ;  /* 0x000000e800a07202 */ /* 0x000fe20000000f00 */
[----:B------:R-:W-:Y:S04]  /*23de0*/  STL [R1+0x70], R11 ;  /* 0x0000700b01007387 */ /* 0x000fe80000100800 */
[----:B------:R1:W-:Y:S04]  /*23df0*/  STL [R1+0x6c], R10 ;  /* 0x00006c0a01007387 */ /* 0x0003e80000100800 */
[----:B------:R2:W-:Y:S04]  /*23e00*/  STL [R1+0x5c], R9 ;  /* 0x00005c0901007387 */ /* 0x0005e80000100800 */
[----:B------:R3:W-:Y:S01]  /*23e10*/  STL [R1+0x7c], R8 ;  /* 0x00007c0801007387 */ /* 0x0007e20000100800 */
[----:B-1----:R-:W-:Y:S01]  /*23e20*/  FFMA R10, R224, R164, R39 ;  /* 0x000000a4e00a7223 */ /* 0x002fe20000000027 */
[----:B------:R-:W-:-:S02]  /*23e30*/  MOV R164, R233 ;  /* 0x000000e900a47202 */ /* 0x000fc40000000f00 */
[----:B------:R-:W1:Y:S01]  /*23e40*/  LDS.128 R12, [R76+0x7e0] ;  /* 0x0007e0004c0c7984 */ /* 0x000e620000000c00 */
[----:B--2---:R-:W-:-:S03]  /*23e50*/  FFMA R9, R224, R168, R35 ;  /* 0x000000a8e0097223 */ /* 0x004fc60000000023 */
[----:B------:R-:W-:Y:S01]  /*23e60*/  STL [R1+0x74], R10 ;  /* 0x0000740a01007387 */ /* 0x000fe20000100800 */
[----:B---3--:R-:W-:-:S03]  /*23e70*/  FFMA R8, R224, R172, R31 ;  /* 0x000000ace0087223 */ /* 0x008fc6000000001f */
[----:B------:R-:W-:Y:S04]  /*23e80*/  STL [R1+0x68], R9 ;  /* 0x0000680901007387 */ /* 0x000fe80000100800 */
[----:B------:R-:W-:Y:S04]  /*23e90*/  STL [R1+0x54], R8 ;  /* 0x0000540801007387 */ /* 0x000fe80000100800 */
[----:B------:R-:W2:Y:S04]  /*23ea0*/  LDS.128 R8, [R76+0x1e0] ;  /* 0x0001e0004c087984 */ /* 0x000ea80000000c00 */
[----:B------:R-:W3:Y:S04]  /*23eb0*/  LDS.128 R16, [R76+0x3e0] ;  /* 0x0003e0004c107984 */ /* 0x000ee80000000c00 */
[----:B------:R-:W4:Y:S04]  /*23ec0*/  LDS.128 R232, [R2.X4+UR5+0x1f0] ;  /* 0x0001f00502e87984 */ /* 0x000f280008004c00 */
[----:B------:R-:W5:Y:S04]  /*23ed0*/  LDS.128 R76, [R76+0x5f0] ;  /* 0x0005f0004c4c7984 */ /* 0x000f680000000c00 */
[----:B------:R1:W4:Y:S04]  /*23ee0*/  LDS.128 R28, [R2.X4+UR5+0x5e0] ;  /* 0x0005e005021c7984 */ /* 0x0003280008004c00 */
[----:B------:R2:W4:Y:S01]  /*23ef0*/  LDS.128 R32, [R2.X4+UR5+0x7e0] ;  /* 0x0007e00502207984 */ /* 0x0005220008004c00 */
[----:B-1----:R-:W-:-:S03]  /*23f00*/  FFMA R164, R228, R12, R164 ;  /* 0x0000000ce4a47223 */ /* 0x002fc600000000a4 */
[----:B------:R1:W1:Y:S04]  /*23f10*/  LDS.128 R36, [R2.X4+UR5+0x21e0] ;  /* 0x0021e00502247984 */ /* 0x0002680008004c00 */
[----:B------:R1:W1:Y:S04]  /*23f20*/  LDS.128 R40, [R2.X4+UR5+0x23e0] ;  /* 0x0023e00502287984 */ /* 0x0002680008004c00 */
[----:B------:R1:W1:Y:S04]  /*23f30*/  LDS.128 R60, [R2.X4+UR5+0x45e0] ;  /* 0x0045e005023c7984 */ /* 0x0002680008004c00 */
[----:B------:R1:W1:Y:S01]  /*23f40*/  LDS.128 R80, [R2.X4+UR5+0x47e0] ;  /* 0x0047e00502507984 */ /* 0x0002620008004c00 */
[----:B--2---:R-:W-:-:S03]  /*23f50*/  FFMA R160, R228, R8, R160 ;  /* 0x00000008e4a07223 */ /* 0x004fc600000000a0 */
[----:B------:R2:W1:Y:S01]  /*23f60*/  LDS.128 R84, [R2.X4+UR5+0x61e0] ;  /* 0x0061e00502547984 */ /* 0x0004620008004c00 */
[C---:B---3--:R-:W-:Y:S01]  /*23f70*/  FFMA R168, R228.reuse, R16, R220 ;  /* 0x00000010e4a87223 */ /* 0x048fe200000000dc */
[----:B------:R-:W-:Y:S02]  /*23f80*/  FFMA R228, R228, R20, R216 ;  /* 0x00000014e4e47223 */ /* 0x000fe400000000d8 */
[----:B------:R2:W3:Y:S04]  /*23f90*/  LDS.128 R88, [R2.X4+UR5+0x63e0] ;  /* 0x0063e00502587984 */ /* 0x0004e80008004c00 */
[----:B------:R-:W2:Y:S04]  /*23fa0*/  LDL.LU R216, [R1+0xbc] ;  /* 0x0000bc0001d87983 */ /* 0x000ea80000300800 */
[----:B------:R1:W1:Y:S04]  /*23fb0*/  LDS.128 R92, [R2.X4+UR5+0x65e0] ;  /* 0x0065e005025c7984 */ /* 0x0002680008004c00 */
        /* <DEDUP_REMOVED lines=13> */
[----:B------:R-:W3:Y:S04]  /*24090*/  S2R R172, SR_TID.X ;  /* 0x0000000000ac7919 */ /* 0x000ee80000002100 */
[----:B------:R-:W3:Y:S01]  /*240a0*/  S2R R224, SR_TID.X ;  /* 0x0000000000e07919 */ /* 0x000ee20000002100 */
        /* <DEDUP_REMOVED lines=15> */
[----:B-----5:R-:W-:Y:S01]  /*241a0*/  FFMA R228, R232, R76, R228 ;  /* 0x0000004ce8e47223 */ /* 0x020fe200000000e4 */
[C---:B------:R-:W-:Y:S01]  /*241b0*/  FFMA R160, R233.reuse, R65, R160 ;  /* 0x00000041e9a07223 */ /* 0x040fe200000000a0 */
[----:B---3--:R-:W-:Y:S01]  /*241c0*/  SHF.R.U32.HI R172, RZ, 0x5, R172 ;  /* 0x00000005ffac7819 */ /* 0x008fe200000116ac */
[C---:B------:R-:W-:Y:S01]  /*241d0*/  FFMA R164, R233.reuse, R69, R164 ;  /* 0x00000045e9a47223 */ /* 0x040fe200000000a4 */
[----:B------:R-:W-:Y:S01]  /*241e0*/  SHF.L.U32 R224, R224, 0x2, RZ ;  /* 0x00000002e0e07819 */ /* 0x000fe200000006ff */
[C---:B------:R-:W-:Y:S01]  /*241f0*/  FFMA R168, R233.reuse, R73, R168 ;  /* 0x00000049e9a87223 */ /* 0x040fe200000000a8 */
[----:B------:R-:W-:Y:S01]  /*24200*/  FFMA R230, R233, R77, R228 ;  /* 0x0000004de9e67223 */ /* 0x000fe200000000e4 */
[----:B------:R-:W-:-:S02]  /*24210*/  SGXT.U32 R220, R172, 0x2 ;  /* 0x00000002acdc781a */ /* 0x000fc40000000000 */
[----:B------:R-:W-:Y:S01]  /*24220*/  LOP3.LUT R224, R224, 0x7c, RZ, 0xc0, !PT ;  /* 0x0000007ce0e07812 */ /* 0x000fe200078ec0ff */
[C---:B------:R-:W-:Y:S01]  /*24230*/  FFMA R228, R234.reuse, R66, R160 ;  /* 0x00000042eae47223 */ /* 0x040fe200000000a0 */
[C---:B------:R-:W-:Y:S01]  /*24240*/  FFMA R229, R234.reuse, R74, R168 ;  /* 0x0000004aeae57223 */ /* 0x040fe200000000a8 */
[C---:B------:R-:W-:Y:S01]  /*24250*/  FFMA R231, R234.reuse, R70, R164 ;  /* 0x00000046eae77223 */ /* 0x040fe200000000a4 */
[----:B------:R-:W-:Y:S01]  /*24260*/  FFMA R230, R234, R78, R230 ;  /* 0x0000004eeae67223 */ /* 0x000fe200000000e6 */
[----:B------:R-:W-:Y:S02]  /*24270*/  IADD3 R164, -R224, 0x5d0, RZ ;  /* 0x000005d0e0a47810 */ /* 0x000fe40007ffe1ff */
[----:B------:R-:W-:Y:S02]  /*24280*/  LEA R168, R220, R224, 0x7 ;  /* 0x000000e0dca87211 */ /* 0x000fe400078e38ff */
[----:B--2---:R-:W-:-:S02]  /*24290*/  IADD3 R160, R216, 0x80, RZ ;  /* 0x00000080d8a07810 */ /* 0x004fc40007ffe0ff */
[----:B-1----:R-:W-:Y:S01]  /*242a0*/  IMNMX.U32 R172, R164, 0x5d0, PT ;  /* 0x000005d0a4ac7817 */ /* 0x002fe20003800000 */
[----:B------:R-:W-:Y:S01]  /*242b0*/  ULDC.64 UR10, c[0x0][0x118] ;  /* 0x00004600000a7ab9 */ /* 0x000fe20000000a00 */
[----:B------:R-:W-:-:S03]  /*242c0*/  SHF.L.U32 R164, R168, 0x2, RZ ;  /* 0x00000002a8a47819 */ /* 0x000fc600000006ff */
[----:B------:R-:W2:Y:S04]  /*242d0*/  LDL.LU R216, [R1+0x1c] ;  /* 0x00001c0001d87983 */ /* 0x000ea80000300800 */
[----:B------:R-:W3:Y:S04]  /*242e0*/  LDL.LU R234, [R1] ;  /* 0x0000000001ea7983 */ /* 0x000ee80000300800 */
[----:B------:R-:W4:Y:S04]  /*242f0*/  LDL.LU R172, [R1+0x4] ;  /* 0x0000040001ac7983 */ /* 0x000f280000300800 */
[----:B------:R-:W5:Y:S04]  /*24300*/  LDL.LU R233, [R1+0x8] ;  /* 0x0000080001e97983 */ /* 0x000f680000300800 */
[----:B------:R-:W5:Y:S04]  /*24310*/  LDL.LU R232, [R1+0x10] ;  /* 0x0000100001e87983 */ /* 0x000f680000300800 */
[----:B------:R-:W5:Y:S04]  /*24320*/  LDL.LU R224, [R1+0x14] ;  /* 0x0000140001e07983 */ /* 0x000f680000300800 */
[----:B------:R-:W5:Y:S01]  /*24330*/  LDL.LU R220, [R1+0x18] ;  /* 0x0000180001dc7983 */ /* 0x000f620000300800 */
[----:B------:R-:W-:-:S03]  /*24340*/  FFMA R2, R24, R8, R0 ;  /* 0x0000000818027223 */ /* 0x000fc60000000000 */
[----:B------:R-:W-:Y:S04]  /*24350*/  STL [R1+0x2e4], R127 ;  /* 0x0002e47f01007387 */ /* 0x000fe80000100800 */
[----:B------:R-:W-:Y:S04]  /*24360*/  STL [R1+0x2e0], R131 ;  /* 0x0002e08301007387 */ /* 0x000fe80000100800 */
[----:B------:R-:W-:Y:S04]  /*24370*/  STL [R1+0x2dc], R135 ;  /* 0x0002dc8701007387 */ /* 0x000fe80000100800 */
[----:B------:R-:W-:Y:S04]  /*24380*/  STL [R1+0x2d8], R139 ;  /* 0x0002d88b01007387 */ /* 0x000fe80000100800 */
[----:B------:R-:W-:Y:S04]  /*24390*/  STL [R1+0x2d4], R143 ;  /* 0x0002d48f01007387 */ /* 0x000fe80000100800 */
[----:B------:R-:W-:Y:S04]  /*243a0*/  STL [R1+0x2d0], R147 ;  /* 0x0002d09301007387 */ /* 0x000fe80000100800 */
[----:B------:R1:W-:Y:S04]  /*243b0*/  STL [R1+0x2cc], R151 ;  /* 0x0002cc9701007387 */ /* 0x0003e80000100800 */
[----:B------:R-:W-:Y:S04]  /*243c0*/  STL [R1+0x2c8], R155 ;  /* 0x0002c89b01007387 */ /* 0x000fe80000100800 */
[----:B------:R-:W-:Y:S01]  /*243d0*/  STL [R1+0x2c4], R159 ;  /* 0x0002c49f01007387 */ /* 0x000fe20000100800 */
[-C--:B-1----:R-:W-:Y:S01]  /*243e0*/  FFMA R151, R5, R173.reuse, R238 ;  /* 0x000000ad05977223 */ /* 0x082fe200000000ee */
        /* <DEDUP_REMOVED lines=25> */
[----:B------:R-:W-:Y:S01]  /*24580*/  IADD3 R3, R3, 0x1, RZ ;  /* 0x0000000103037810 */ /* 0x000fe20007ffe0ff */
[----:B------:R-:W-:Y:S06]  /*24590*/  BAR.SYNC 0x0 ;  /* 0x0000000000007b1d */ /* 0x000fec0000000000 */
[----:B--2---:R-:W-:Y:S01]  /*245a0*/  MOV R127, R216 ;  /* 0x000000d8007f7202 */ /* 0x004fe20000000f00 */
[C---:B---3--:R-:W-:Y:S01]  /*245b0*/  FFMA R0, R24.reuse, R16, R234 ;  /* 0x0000001018007223 */ /* 0x048fe200000000ea */
[----:B----4-:R-:W-:-:S04]  /*245c0*/  FFMA R159, R24, R20, R172 ;  /* 0x00000014189f7223 */ /* 0x010fc800000000ac */
[----:B------:R1:W-:Y:S01]  /*245d0*/  STL [R1+0xc], R0 ;  /* 0x00000c0001007387 */ /* 0x0003e20000100800 */
[----:B-----5:R-:W-:-:S03]  /*245e0*/  FFMA R155, R24, R12, R233 ;  /* 0x0000000c189b7223 */ /* 0x020fc600000000e9 */
[----:B------:R-:W2:Y:S04]  /*245f0*/  LDL.LU R172, [R1+0x20] ;  /* 0x0000200001ac7983 */ /* 0x000ea80000300800 */
[----:B------:R-:W3:Y:S01]  /*24600*/  LDL.LU R168, [R1+0x24] ;  /* 0x0000240001a87983 */ /* 0x000ee20000300800 */
[C---:B-1----:R-:W-:Y:S01]  /*24610*/  FFMA R0, R5.reuse, R169, R232 ;  /* 0x000000a905007223 */ /* 0x042fe200000000e8 */
[C---:B------:R-:W-:Y:S02]  /*24620*/  FFMA R24, R5.reuse, R165, R224 ;  /* 0x000000a505187223 */ /* 0x040fe400000000e0 */
[----:B------:R-:W4:Y:S01]  /*24630*/  LDL.LU R216, [R1+0x40] ;  /* 0x0000400001d87983 */ /* 0x000f220000300800 */
[----:B------:R-:W-:-:S03]  /*24640*/  FFMA R5, R5, R161, R220 ;  /* 0x000000a105057223 */ /* 0x000fc600000000dc */
[----:B------:R-:W5:Y:S04]  /*24650*/  LDL.LU R232, [R1+0x50] ;  /* 0x0000500001e87983 */ /* 0x000f680000300800 */
[----:B------:R-:W4:Y:S04]  /*24660*/  LDL.LU R224, [R1+0x48] ;  /* 0x0000480001e07983 */ /* 0x000f280000300800 */
        /* <DEDUP_REMOVED lines=11> */
[----:B------:R-:W4:Y:S01]  /*24720*/  LDL.LU R185, [R1+0x28] ;  /* 0x0000280001b97983 */ /* 0x000f220000300800 */
[----:B------:R-:W-:-:S03]  /*24730*/  FFMA R197, R197, R161, R127 ;  /* 0x000000a1c5c57223 */ /* 0x000fc6000000007f */
[----:B------:R-:W5:Y:S04]  /*24740*/  LDL.LU R189, [R1+0x3c] ;  /* 0x00003c0001bd7983 */ /* 0x000f680000300800 */
[----:B------:R-:W5:Y:S04]  /*24750*/  LDL.LU R193, [R1+0x38] ;  /* 0x0000380001c17983 */ /* 0x000f680000300800 */
[----:B------:R-:W5:Y:S01]  /*24760*/  LDL.LU R127, [R1+0x2e4] ;  /* 0x0002e400017f7983 */ /* 0x000f620000300800 */
[C---:B--2---:R-:W-:Y:S01]  /*24770*/  FFMA R172, R201.reuse, R169, R172 ;  /* 0x000000a9c9ac7223 */ /* 0x044fe200000000ac */
[C---:B---3--:R-:W-:Y:S01]  /*24780*/  FFMA R168, R201.reuse, R165, R168 ;  /* 0x000000a5c9a87223 */ /* 0x048fe200000000a8 */
[----:B----4-:R-:W-:Y:S01]  /*24790*/  FFMA R201, R201, R161, R185 ;  /* 0x000000a1c9c97223 */ /* 0x010fe200000000b9 */
[----:B------:R-:W-:-:S02]  /*247a0*/  FFMA R185, R205, R173, R204 ;  /* 0x000000adcdb97223 */ /* 0x000fc400000000cc */
[----:B------:R-:W2:Y:S01]  /*247b0*/  LDL.LU R204, [R1+0x34] ;  /* 0x0000340001cc7983 */ /* 0x000ea20000300800 */
[C---:B------:R-:W-:Y:S01]  /*247c0*/  FFMA R181, R205.reuse, R169, R181 ;  /* 0x000000a9cdb57223 */ /* 0x040fe200000000b5 */
[-C--:B------:R-:W-:Y:S01]  /*247d0*/  FFMA R177, R205, R165.reuse, R177 ;  /* 0x000000a5cdb17223 */ /* 0x080fe200000000b1 */
[C---:B-----5:R-:W-:Y:S01]  /*247e0*/  FFMA R189, R209.reuse, R165, R189 ;  /* 0x000000a5d1bd7223 */ /* 0x060fe200000000bd */
[C---:B------:R-:W-:Y:S01]  /*247f0*/  FFMA R216, R209.reuse, R161, R216 ;  /* 0x000000a1d1d87223 */ /* 0x040fe200000000d8 */
[----:B------:R-:W-:Y:S01]  /*24800*/  FFMA R193, R209, R169, R193 ;  /* 0x000000a9d1c17223 */ /* 0x000fe200000000c1 */
[----:B--2---:R-:W-:Y:S01]  /*24810*/  FFMA R205, R205, R161, R204 ;  /* 0x000000a1cdcd7223 */ /* 0x004fe200000000cc */
[----:B------:R-:W-:Y:S02]  /*24820*/  FFMA R204, R209, R173, R208 ;  /* 0x000000add1cc7223 */ /* 0x000fe400000000d0 */
[----:B------:R-:W2:Y:S04]  /*24830*/  LDL.LU R208, [R1+0x4c] ;  /* 0x00004c0001d07983 */ /* 0x000ea80000300800 */
[----:B------:R-:W3:Y:S01]  /*24840*/  LDL.LU R209, [R1+0x44] ;  /* 0x0000440001d17983 */ /* 0x000ee20000300800 */
[C---:B------:R-:W-:Y:S01]  /*24850*/  FFMA R232, R213.reuse, R161, R232 ;  /* 0x000000a1d5e87223 */ /* 0x040fe200000000e8 */
[C---:B--2---:R-:W-:Y:S01]  /*24860*/  FFMA R208, R213.reuse, R165, R208 ;  /* 0x000000a5d5d07223 */ /* 0x044fe200000000d0 */
[----:B---3--:R-:W-:-:S02]  /*24870*/  FFMA R209, R213, R169, R209 ;  /* 0x000000a9d5d17223 */ /* 0x008fc400000000d1 */
[----:B------:R-:W2:Y:S01]  /*24880*/  LDL.LU R213, [R1+0x60] ;  /* 0x0000600001d57983 */ /* 0x000ea20000300800 */
[C---:B------:R-:W-:Y:S01]  /*24890*/  FFMA R224, R217.reuse, R173, R224 ;  /* 0x000000add9e07223 */ /* 0x040fe200000000e0 */
[C---:B------:R-:W-:Y:S01]  /*248a0*/  FFMA R220, R217.reuse, R169, R220 ;  /* 0x000000a9d9dc7223 */ /* 0x040fe200000000dc */
[C---:B------:R-:W-:Y:S01]  /*248b0*/  FFMA R238, R217.reuse, R161, R238 ;  /* 0x000000a1d9ee7223 */ /* 0x040fe200000000ee */
[----:B--2---:R-:W-:Y:S02]  /*248c0*/  FFMA R213, R217, R165, R213 ;  /* 0x000000a5d9d57223 */ /* 0x004fe400000000d5 */
[----:B------:R-:W2:Y:S01]  /*248d0*/  LDL.LU R217, [R1+0x70] ;  /* 0x0000700001d97983 */ /* 0x000ea20000300800 */
        /* <DEDUP_REMOVED lines=30> */
[C---:B------:R-:W-:Y:S01]  /*24ac0*/  FFMA R4, R178.reuse, R170, R4 ;  /* 0x000000aab2047223 */ /* 0x040fe20000000004 */
        /* <DEDUP_REMOVED lines=41> */
[C---:B--2---:R-:W-:Y:S01]  /*24d60*/  FFMA R217, R221.reuse, R165, R217 ;  /* 0x000000a5ddd97223 */ /* 0x044fe200000000d9 */
[----:B------:R-:W-:Y:S01]  /*24d70*/  FFMA R221, R221, R161, R131 ;  /* 0x000000a1dddd7223 */ /* 0x000fe20000000083 */
[C---:B------:R-:W-:Y:S01]  /*24d80*/  FFMA R165, R225.reuse, R165, R143 ;  /* 0x000000a5e1a57223 */ /* 0x040fe2000000008f */
[----:B------:R-:W-:Y:S01]  /*24d90*/  FFMA R161, R225, R161, R147 ;  /* 0x000000a1e1a17223 */ /* 0x000fe20000000093 */
[----:B------:R-:W2:Y:S04]  /*24da0*/  LDL.LU R131, [R1+0x2e0] ;  /* 0x0002e00001837983 */ /* 0x000ea80000300800 */
[----:B------:R-:W1:Y:S04]  /*24db0*/  S2R R225, SR_TID.X ;  /* 0x0000000000e17919 */ /* 0x000e680000002100 */
[----:B------:R-:W3:Y:S04]  /*24dc0*/  LDL.LU R135, [R1+0x2dc] ;  /* 0x0002dc0001877983 */ /* 0x000ee80000300800 */
[----:B------:R-:W4:Y:S04]  /*24dd0*/  LDL.LU R139, [R1+0x2d8] ;  /* 0x0002d800018b7983 */ /* 0x000f280000300800 */
[----:B------:R-:W5:Y:S04]  /*24de0*/  LDL.LU R143, [R1+0x2d4] ;  /* 0x0002d400018f7983 */ /* 0x000f680000300800 */
[----:B------:R-:W2:Y:S01]  /*24df0*/  LDL.LU R147, [R1+0x2d0] ;  /* 0x0002d00001937983 */ /* 0x000ea20000300800 */
[----:B------:R-:W-:-:S03]  /*24e00*/  FFMA R221, R222, R162, R221 ;  /* 0x000000a2dedd7223 */ /* 0x000fc600000000dd */
[----:B------:R-:W2:Y:S01]  /*24e10*/  LDL.LU R151, [R1+0x2cc] ;  /* 0x0002cc0001977983 */ /* 0x000ea20000300800 */
[----:B-1----:R-:W-:-:S04]  /*24e20*/  SHF.L.U32 R225, R225, 0x2, RZ ;  /* 0x00000002e1e17819 */ /* 0x002fc800000006ff */
[----:B------:R-:W-:-:S04]  /*24e30*/  LOP3.LUT R225, R225, 0x7c, RZ, 0xc0, !PT ;  /* 0x0000007ce1e17812 */ /* 0x000fc800078ec0ff */
[----:B------:R-:W-:-:S04]  /*24e40*/  IADD3 R225, -R225, 0x5d0, RZ ;  /* 0x000005d0e1e17810 */ /* 0x000fc80007ffe1ff */
[----:B------:R-:W-:Y:S01]  /*24e50*/  IMNMX.U32 R225, R225, 0x5d0, PT ;  /* 0x000005d0e1e17817 */ /* 0x000fe20003800000 */
[----:B------:R-:W-:-:S03]  /*24e60*/  FFMA R161, R226, R162, R161 ;  /* 0x000000a2e2a17223 */ /* 0x000fc600000000a1 */
[----:B------:R-:W-:Y:S02]  /*24e70*/  ISETP.GE.U32.AND P0, PT, R160, R225, PT ;  /* 0x000000e1a000720c */ /* 0x000fe40003f06070 */
[----:B------:R-:W2:Y:S01]  /*24e80*/  LDL.LU R225, [R1+0xc] ;  /* 0x00000c0001e17983 */ /* 0x000ea20000300800 */
[-C--:B------:R-:W-:Y:S01]  /*24e90*/  FFMA R217, R222, R166.reuse, R217 ;  /* 0x000000a6ded97223 */ /* 0x080fe200000000d9 */
[----:B------:R-:W-:Y:S01]  /*24ea0*/  FFMA R165, R226, R166, R165 ;  /* 0x000000a6e2a57223 */ /* 0x000fe200000000a5 */
[C---:B------:R-:W-:Y:S01]  /*24eb0*/  FFMA R162, R25.reuse, R13, R155 ;  /* 0x0000000d19a27223 */ /* 0x040fe2000000009b */
[----:B------:R-:W-:Y:S01]  /*24ec0*/  FFMA R166, R25, R21, R159 ;  /* 0x0000001519a67223 */ /* 0x000fe2000000009f */
[----:B------:R-:W3:Y:S04]  /*24ed0*/  LDL.LU R155, [R1+0x2c8] ;  /* 0x0002c800019b7983 */ /* 0x000ee80000300800 */
[----:B------:R-:W3:Y:S04]  /*24ee0*/  LDL.LU R159, [R1+0x2c4] ;  /* 0x0002c400019f7983 */ /* 0x000ee80000300800 */
[----:B------:R-:W3:Y:S04]  /*24ef0*/  LDL R178, [R1+0x108] ;  /* 0x0001080001b27983 */ /* 0x000ee80000100800 */
[----:B------:R-:W4:Y:S04]  /*24f00*/  LDL R174, [R1+0x104] ;  /* 0x0001040001ae7983 */ /* 0x000f280000100800 */
[----:B------:R-:W5:Y:S01]  /*24f10*/  LDL R12, [R1+0x110] ;  /* 0x00011000010c7983 */ /* 0x000f620000100800 */
        /* <DEDUP_REMOVED lines=12> */
[----:B------:R-:W-:Y:S01]  /*24fe0*/  ISETP.GE.AND P1, PT, R3, 0x3, PT ;  /* 0x000000030300780c */ /* 0x000fe20003f26270 */
        /* <DEDUP_REMOVED lines=16> */
[----:B------:R-:W-:Y:S01]  /*250f0*/  SEL R3, R3, RZ, !P1 ;  /* 0x000000ff03037207 */ /* 0x000fe20004800000 */
[-C--:B------:R-:W-:Y:S01]  /*25100*/  FFMA R4, R179, R171.reuse, R4 ;  /* 0x000000abb3047223 */ /* 0x080fe20000000004 */
[C---:B------:R-:W-:Y:S01]  /*25110*/  FFMA R0, R7.reuse, R171, R0 ;  /* 0x000000ab07007223 */ /* 0x040fe20000000000 */
[----:B------:R-:W-:Y:S01]  /*25120*/  FFMA R24, R7, R167, R24 ;  /* 0x000000a707187223 */ /* 0x000fe20000000018 */
        /* <DEDUP_REMOVED lines=16> */
[----:B------:R-:W-:Y:S01]  /*25230*/  LEA R7, R3, R164, 0xf ;  /* 0x000000a403077211 */ /* 0x000fe200078e78ff */
[----:B------:R-:W5:Y:S01]  /*25240*/  LDL R8, [R1+0x10c] ;  /* 0x00010c0001087983 */ /* 0x000f620000100800 */
[----:B------:R-:W-:-:S03]  /*25250*/  FFMA R4, R32, R20, R4 ;  /* 0x0000001420047223 */ /* 0x000fc60000000004 */
[----:B------:R-:W5:Y:S01]  /*25260*/  LDL R163, [R1+0xb8] ;  /* 0x0000b80001a37983 */ /* 0x000f620000100800 */
[C---:B------:R-:W-:Y:S01]  /*25270*/  FFMA R24, R28.reuse, R16, R24 ;  /* 0x000000101c187223 */ /* 0x040fe20000000018 */
[----:B------:R-:W-:Y:S01]  /*25280*/  FFMA R0, R28, R20, R0 ;  /* 0x000000141c007223 */ /* 0x000fe20000000000 */
[----:B------:R-:W-:Y:S01]  /*25290*/  FFMA R6, R29, R13, R6 ;  /* 0x0000000d1d067223 */ /* 0x000fe20000000006 */
[----:B------:R-:W-:Y:S01]  /*252a0*/  FFMA R237, R33, R9, R237 ;  /* 0x0000000921ed7223 */ /* 0x000fe200000000ed */
[C---:B------:R-:W-:Y:S01]  /*252b0*/  FFMA R24, R29.reuse, R17, R24 ;  /* 0x000000111d187223 */ /* 0x040fe20000000018 */
        /* <DEDUP_REMOVED lines=15> */
[----:B------:R-:W-:-:S02]  /*253b0*/  FFMA R25, R25, R9, R2 ;  /* 0x0000000919197223 */ /* 0x000fc40000000002 */
[----:B------:R-:W2:Y:S01]  /*253c0*/  LDL R9, [R1+0x114] ;  /* 0x0001140001097983 */ /* 0x000ea20000100800 */
[C---:B------:R-:W-:Y:S01]  /*253d0*/  FFMA R170, R26.reuse, R18, R170 ;  /* 0x000000121aaa7223 */ /* 0x040fe200000000aa */
[----:B------:R-:W-:-:S03]  /*253e0*/  FFMA R25, R26, R10, R25 ;  /* 0x0000000a1a197223 */ /* 0x000fc60000000019 */
[C---:B------:R-:W-:Y:S01]  /*253f0*/  FFMA R170, R27.reuse, R19, R170 ;  /* 0x000000131baa7223 */ /* 0x040fe200000000aa */
[----:B------:R-:W-:Y:S01]  /*25400*/  FFMA R25, R27, R11, R25 ;  /* 0x0000000b1b197223 */ /* 0x000fe20000000019 */
[----:B---3--:R-:W-:-:S04]  /*25410*/  IADD3 R26, P2, R178, UR6, RZ ;  /* 0x00000006b21a7c10 */ /* 0x008fc8000ff5e0ff */
[----:B----4-:R-:W-:-:S05]  /*25420*/  IADD3.X R27, R174, UR7, RZ, P2, !PT ;  /* 0x00000007ae1b7c10 */ /* 0x010fca00097fe4ff */
[----:B------:R-:W-:Y:S01]  /*25430*/  @!PT LDS RZ, [RZ] ;  /* 0x00000000fffff984 */ /* 0x000fe20000000800 */
[----:B------:R-:W-:Y:S01]  /*25440*/  @!PT LDS RZ, [RZ] ;  /* 0x00000000fffff984 */ /* 0x000fe20000000800 */
[----:B------:R-:W-:Y:S01]  /*25450*/  @!PT LDS RZ, [RZ] ;  /* 0x00000000fffff984 */ /* 0x000fe20000000800 */
[----:B------:R1:W-:Y:S02]  /*25460*/  LDGSTS.E.BYPASS.128 [R7], [R26.64], !P0 ;  /* 0x000000001a077fae */ /* 0x0003e4000c101c4a */
[----:B-1----:R-:W-:Y:S01]  /*25470*/  FFMA R7, R33, R21, R4 ;  /* 0x0000001521077223 */ /* 0x002fe20000000004 */
[----:B-----5:R-:W-:Y:S01]  /*25480*/  IADD3 R4, P1, R12, UR6, RZ ;  /* 0x000000060c047c10 */ /* 0x020fe2000ff3e0ff */
[C---:B------:R-:W-:Y:S01]  /*25490*/  FFMA R169, R227.reuse, R171, R169 ;  /* 0x000000abe3a97223 */ /* 0x040fe200000000a9 */
[----:B------:R-:W3:Y:S01]  /*254a0*/  LDL R12, [R1+0x118] ;  /* 0x00011800010c7983 */ /* 0x000ee20000100800 */
[----:B------:R-:W-:Y:S02]  /*254b0*/  FFMA R165, R227, R167, R165 ;  /* 0x000000a7e3a57223 */ /* 0x000fe400000000a5 */
[----:B------:R-:W-:Y:S01]  /*254c0*/  FFMA R169, R96, R20, R169 ;  /* 0x0000001460a97223 */ /* 0x000fe200000000a9 */
[----:B------:R-:W-:Y:S01]  /*254d0*/  FFMA R29, R30, R10, R29 ;  /* 0x0000000a1e1d7223 */ /* 0x000fe2000000001d */
[----:B------:R-:W-:Y:S01]  /*254e0*/  FFMA R165, R96, R16, R165 ;  /* 0x0000001060a57223 */ /* 0x000fe200000000a5 */
[-C--:B------:R-:W-:Y:S01]  /*254f0*/  FFMA R237, R34, R10.reuse, R237 ;  /* 0x0000000a22ed7223 */ /* 0x080fe200000000ed */
[----:B------:R-:W4:Y:S01]  /*25500*/  LDL R96, [R1+0xb4] ;  /* 0x0000b40001607983 */ /* 0x000f220000100800 */
        /* <DEDUP_REMOVED lines=13> */
[----:B------:R-:W5:Y:S01]  /*255e0*/  LDL R10, [R1+0x120] ;  /* 0x00012000010a7983 */ /* 0x000f620000100800 */
        /* <DEDUP_REMOVED lines=12> */
[----:B------:R-:W-:Y:S01]  /*256b0*/  FFMA R170, R100, R72, R170 ;  /* 0x0000004864aa7223 */ /* 0x000fe200000000aa */
[----:B------:R-:W-:Y:S01]  /*256c0*/  IADD3.X R5, R8, UR7, RZ, P1, !PT ;  /* 0x0000000708057c10 */ /* 0x000fe20008ffe4ff */
[C---:B------:R-:W-:Y:S01]  /*256d0*/  FFMA R166, R100.reuse, R76, R166 ;  /* 0x0000004c64a67223 */ /* 0x040fe200000000a6 */
[----:B------:R-:W-:Y:S01]  /*256e0*/  FFMA R162, R100, R68, R162 ;  /* 0x0000004464a27223 */ /* 0x000fe200000000a2 */
[----:B------:R-:W-:Y:S01]  /*256f0*/  FFMA R208, R215, R167, R208 ;  /* 0x000000a7d7d07223 */ /* 0x000fe200000000d0 */
[----:B------:R-:W-:Y:S01]  /*25700*/  LEA R8, R3, R163, 0xf ;  /* 0x000000a303087211 */ /* 0x000fe200078e78ff */
[C---:B------:R-:W-:Y:S01]  /*25710*/  FFMA R217, R92.reuse, R16, R217 ;  /* 0x000000105cd97223 */ /* 0x040fe200000000d9 */
[----:B------:R-:W-:Y:S01]  /*25720*/  FFMA R233, R92, R20, R233 ;  /* 0x000000145ce97223 */ /* 0x000fe200000000e9 */
[----:B------:R-:W5:Y:S04]  /*25730*/  LDL R100, [R1+0xac] ;  /* 0x0000ac0001647983 */ /* 0x000f680000100800 */
[----:B------:R3:W-:Y:S04]  /*25740*/  LDGSTS.E.BYPASS.128 [R8], [R4.64], !P0 ;  /* 0x0000000004087fae */ /* 0x0007e8000c101c4a */
[----:B------:R-:W5:Y:S01]  /*25750*/  LDL R92, [R1+0xb0] ;  /* 0x0000b000015c7983 */ /* 0x000f620000100800 */
[----:B------:R-:W-:Y:S01]  /*25760*/  FFMA R212, R85, R13, R212 ;  /* 0x0000000d55d47223 */ /* 0x000fe200000000d4 */
[----:B------:R-:W-:Y:S01]  /*25770*/  FFMA R242, R187, R167, R242 ;  /* 0x000000a7bbf27223 */ /* 0x000fe200000000f2 */
        /* <DEDUP_REMOVED lines=10> */
[----:B------:R-:W5:Y:S01]  /*25820*/  LDL R27, [R1+0x134] ;  /* 0x00013400011b7983 */ /* 0x000f620000100800 */
[----:B---3--:R-:W-:-:S04]  /*25830*/  IADD3 R4, P1, R12, UR6, RZ ;  /* 0x000000060c047c10 */ /* 0x008fc8000ff3e0ff */
[----:B--2---:R-:W-:Y:S02]  /*25840*/  IADD3.X R5, R9, UR7, RZ, P1, !PT ;  /* 0x0000000709057c10 */ /* 0x004fe40008ffe4ff */
[----:B------:R-:W2:Y:S01]  /*25850*/  LDL R9, [R1+0x11c] ;  /* 0x00011c0001097983 */ /* 0x000ea20000100800 */
[----:B----4-:R-:W-:-:S05]  /*25860*/  LEA R8, R3, R96, 0xf ;  /* 0x0000006003087211 */ /* 0x010fca00078e78ff */
[----:B------:R5:W-:Y:S01]  /*25870*/  LDGSTS.E.BYPASS.128 [R8], [R4.64], !P0 ;  /* 0x0000000004087fae */ /* 0x000be2000c101c4a */
[-C--:B------:R-:W-:Y:S01]  /*25880*/  FFMA R176, R36, R20.reuse, R176 ;  /* 0x0000001424b07223 */ /* 0x080fe200000000b0 */
[-C--:B------:R-:W-:Y:S01]  /*25890*/  FFMA R180, R40, R20.reuse, R180 ;  /* 0x0000001428b47223 */ /* 0x080fe200000000b4 */
[-C--:B------:R-:W-:Y:S01]  /*258a0*/  FFMA R184, R44, R20.reuse, R184 ;  /* 0x000000142cb87223 */ /* 0x080fe200000000b8 */
[-C--:B------:R-:W-:Y:S01]  /*258b0*/  FFMA R188, R48, R20.reuse, R188 ;  /* 0x0000001430bc7223 */ /* 0x080fe200000000bc */
[-C--:B------:R-:W-:Y:S01]  /*258c0*/  FFMA R192, R52, R20.reuse, R192 ;  /* 0x0000001434c07223 */ /* 0x080fe200000000c0 */
[-C--:B------:R-:W-:Y:S01]  /*258d0*/  FFMA R172, R56, R20.reuse, R172 ;  /* 0x0000001438ac7223 */ /* 0x080fe200000000ac */
[----:B-----5:R-:W-:Y:S02]  /*258e0*/  IADD3 R4, P1, R10, UR6, RZ ;  /* 0x000000060a047c10 */ /* 0x020fe4000ff3e0ff */
[----:B------:R-:W3:Y:S01]  /*258f0*/  LDL R10, [R1+0x128] ;  /* 0x00012800010a7983 */ /* 0x000ee20000100800 */
        /* <DEDUP_REMOVED lines=16> */
[----:B------:R-:W-:Y:S01]  /*25a00*/  FFMA R208, R84, R16, R208 ;  /* 0x0000001054d07223 */ /* 0x000fe200000000d0 */
[----:B------:R-:W4:Y:S03]  /*25a10*/  LDL R21, [R1+0x130] ;  /* 0x0001300001157983 */ /* 0x000f260000100800 */
[----:B------:R-:W-:Y:S01]  /*25a20*/  FFMA R208, R85, R17, R208 ;  /* 0x0000001155d07223 */ /* 0x000fe200000000d0 */
[C---:B------:R-:W-:Y:S01]  /*25a30*/  FFMA R209, R86.reuse, R22, R209 ;  /* 0x0000001656d17223 */ /* 0x040fe200000000d1 */
[C---:B------:R-:W-:Y:S01]  /*25a40*/  FFMA R212, R86.reuse, R14, R212 ;  /* 0x0000000e56d47223 */ /* 0x040fe200000000d4 */
[----:B------:R-:W5:Y:S01]  /*25a50*/  LDL R20, [R1+0x12c] ;  /* 0x00012c0001147983 */ /* 0x000f620000100800 */
[----:B------:R-:W-:-:S03]  /*25a60*/  FFMA R208, R86, R18, R208 ;  /* 0x0000001256d07223 */ /* 0x000fc600000000d0 */
[----:B------:R-:W4:Y:S01]  /*25a70*/  LDL R86, [R1+0xa8] ;  /* 0x0000a80001567983 */ /* 0x000f220000100800 */
[----:B--2---:R-:W-:Y:S02]  /*25a80*/  IADD3.X R5, R9, UR7, RZ, P1, !PT ;  /* 0x0000000709057c10 */ /* 0x004fe40008ffe4ff */
[----:B------:R-:W-:Y:S01]  /*25a90*/  LEA R8, R3, R92, 0xf ;  /* 0x0000005c03087211 */ /* 0x000fe200078e78ff */
[----:B------:R-:W2:Y:S04]  /*25aa0*/  LDL R9, [R1+0x124] ;  /* 0x0001240001097983 */ /* 0x000ea80000100800 */
[----:B------:R3:W-:Y:S01]  /*25ab0*/  LDGSTS.E.BYPASS.128 [R8], [R4.64], !P0 ;  /* 0x0000000004087fae */ /* 0x0007e2000c101c4a */
[----:B------:R-:W-:Y:S01]  /*25ac0*/  FFMA R165, R97, R17, R165 ;  /* 0x0000001161a57223 */ /* 0x000fe200000000a5 */
        /* <DEDUP_REMOVED lines=11> */
[----:B---3--:R-:W-:Y:S01]  /*25b80*/  IADD3 R4, P1, R10, UR6, RZ ;  /* 0x000000060a047c10 */ /* 0x008fe2000ff3e0ff */
[----:B------:R-:W-:Y:S01]  /*25b90*/  FFMA R213, R88, R16, R213 ;  /* 0x0000001058d57223 */ /* 0x000fe200000000d5 */
[----:B------:R-:W-:Y:S01]  /*25ba0*/  LEA R8, R3, R100, 0xf ;  /* 0x0000006403087211 */ /* 0x000fe200078e78ff */
[-C--:B------:R-:W-:Y:S01]  /*25bb0*/  FFMA R165, R98, R18.reuse, R165 ;  /* 0x0000001262a57223 */ /* 0x080fe200000000a5 */
[C---:B------:R-:W-:Y:S01]  /*25bc0*/  FFMA R247, R41.reuse, R13, R247 ;  /* 0x0000000d29f77223 */ /* 0x040fe200000000f7 */
[----:B------:R-:W3:Y:S01]  /*25bd0*/  LDL R98, [R1+0xa4] ;  /* 0x0000a40001627983 */ /* 0x000ee20000100800 */
        /* <DEDUP_REMOVED lines=22> */
[C---:B------:R-:W-:Y:S01]  /*25d40*/  FFMA R180, R42.reuse, R22, R180 ;  /* 0x000000162ab47223 */ /* 0x040fe200000000b4 */
[----:B------:R-:W-:Y:S01]  /*25d50*/  FFMA R247, R42, R14, R247 ;  /* 0x0000000e2af77223 */ /* 0x000fe200000000f7 */
[----:B------:R-:W3:Y:S01]  /*25d60*/  LDL R41, [R1+0x140] ;  /* 0x0001400001297983 */ /* 0x000ee20000100800 */
        /* <DEDUP_REMOVED lines=35> */
[----:B------:R-:W-:Y:S01]  /*25fa0*/  FFMA R240, R39, R11, R240 ;  /* 0x0000000b27f07223 */ /* 0x000fe200000000f0 */
[C---:B------:R-:W-:Y:S01]  /*25fb0*/  FFMA R247, R43.reuse, R15, R247 ;  /* 0x0000000f2bf77223 */ /* 0x040fe200000000f7 */
        /* <DEDUP_REMOVED lines=13> */
[----:B------:R-:W3:Y:S01]  /*26090*/  LDL R40, [R1+0x148] ;  /* 0x0001480001287983 */ /* 0x000ee20000100800 */
[----:B------:R-:W-:Y:S01]  /*260a0*/  FFMA R25, R101, R65, R25 ;  /* 0x0000004165197223 */ /* 0x000fe20000000019 */
[C---:B------:R-:W-:Y:S01]  /*260b0*/  FFMA R6, R31.reuse, R15, R6 ;  /* 0x0000000f1f067223 */ /* 0x040fe20000000006 */
[----:B------:R-:W-:Y:S01]  /*260c0*/  FFMA R0, R31, R23, R0 ;  /* 0x000000171f007223 */ /* 0x000fe20000000000 */
[----:B------:R-:W3:Y:S01]  /*260d0*/  LDL R43, [R1+0x13c] ;  /* 0x00013c00012b7983 */ /* 0x000ee20000100800 */
[C---:B------:R-:W-:Y:S01]  /*260e0*/  FFMA R241, R35.reuse, R15, R241 ;  /* 0x0000000f23f17223 */ /* 0x040fe200000000f1 */
[----:B------:R-:W-:Y:S01]  /*260f0*/  FFMA R7, R35, R23, R7 ;  /* 0x0000001723077223 */ /* 0x000fe20000000007 */
[C---:B------:R-:W-:Y:S01]  /*26100*/  FFMA R244, R39.reuse, R15, R244 ;  /* 0x0000000f27f47223 */ /* 0x040fe200000000f4 */
[----:B------:R-:W3:Y:S01]  /*26110*/  LDL R97, [R1+0xa0] ;  /* 0x0000a00001617983 */ /* 0x000ee20000100800 */
        /* <DEDUP_REMOVED lines=79> */
[----:B------:R-:W3:Y:S01]  /*26610*/  LDL R93, [R1+0x9c] ;  /* 0x00009c00015d7983 */ /* 0x000ee20000100800 */
        /* <DEDUP_REMOVED lines=72> */
[----:B------:R-:W3:Y:S01]  /*26aa0*/  LDL R89, [R1+0x94] ;  /* 0x0000940001597983 */ /* 0x000ee20000100800 */
[----:B------:R-:W-:-:S03]  /*26ab0*/  FFMA R69, R158, R74, R69 ;  /* 0x0000004a9e457223 */ /* 0x000fc60000000045 */
[----:B------:R-:W3:Y:S04]  /*26ac0*/  LDL R87, [R1+0x90] ;  /* 0x0000900001577983 */ /* 0x000ee80000100800 */
[----:B------:R-:W3:Y:S04]  /*26ad0*/  LDL R99, [R1+0x168] ;  /* 0x0001680001637983 */ /* 0x000ee80000100800 */
[----:B------:R-:W3:Y:S04]  /*26ae0*/  LDL R94, [R1+0x164] ;  /* 0x00016400015e7983 */ /* 0x000ee80000100800 */
[----:B------:R-:W3:Y:S04]  /*26af0*/  LDL R72, [R1+0x178] ;  /* 0x0001780001487983 */ /* 0x000ee80000100800 */
[----:B------:R-:W3:Y:S01]  /*26b00*/  LDL R64, [R1+0x174] ;  /* 0x0001740001407983 */ /* 0x000ee20000100800 */
[----:B------:R-:W-:-:S03]  /*26b10*/  FFMA R166, R101, R77, R166 ;  /* 0x0000004d65a67223 */ /* 0x000fc600000000a6 */
[----:B------:R-:W3:Y:S04]  /*26b20*/  LDL R101, [R1+0x170] ;  /* 0x0001700001657983 */ /* 0x000ee80000100800 */
[----:B------:R-:W3:Y:S04]  /*26b30*/  LDL R85, [R1+0x8c] ;  /* 0x00008c0001557983 */ /* 0x000ee80000100800 */
[----:B------:R-:W3:Y:S01]  /*26b40*/  LDL R84, [R1+0x84] ;  /* 0x0000840001547983 */ /* 0x000ee20000100800 */
[----:B--2---:R-:W-:Y:S01]  /*26b50*/  IADD3.X R5, R9, UR7, RZ, P1, !PT ;  /* 0x0000000709057c10 */ /* 0x004fe20008ffe4ff */
[-C--:B------:R-:W-:Y:S01]  /*26b60*/  FFMA R0, R105, R77.reuse, R0 ;  /* 0x0000004d69007223 */ /* 0x080fe20000000000 */
[-C--:B------:R-:W-:Y:S01]  /*26b70*/  FFMA R7, R109, R77.reuse, R7 ;  /* 0x0000004d6d077223 */ /* 0x080fe20000000007 */
[-C--:B------:R-:W-:Y:S01]  /*26b80*/  FFMA R176, R113, R77.reuse, R176 ;  /* 0x0000004d71b07223 */ /* 0x080fe200000000b0 */
[-C--:B------:R-:W-:Y:S01]  /*26b90*/  FFMA R180, R117, R77.reuse, R180 ;  /* 0x0000004d75b47223 */ /* 0x080fe200000000b4 */
[----:B------:R4:W-:Y:S01]  /*26ba0*/  LDGSTS.E.BYPASS.128 [R8], [R4.64], !P0 ;  /* 0x0000000004087fae */ /* 0x0009e2000c101c4a */
        /* <DEDUP_REMOVED lines=10> */
[----:B------:R-:W2:Y:S01]  /*26c50*/  LDL R68, [R1+0x88] ;  /* 0x0000880001447983 */ /* 0x000ea20000100800 */
[----:B----4-:R-:W-:-:S03]  /*26c60*/  IADD3 R4, P1, R21, UR6, RZ ;  /* 0x0000000615047c10 */ /* 0x010fc6000ff3e0ff */
[----:B------:R-:W4:Y:S01]  /*26c70*/  LDL R21, [R1+0x138] ;  /* 0x0001380001157983 */ /* 0x000f220000100800 */
[----:B------:R-:W-:Y:S01]  /*26c80*/  FFMA R8, R149, R65, R238 ;  /* 0x0000004195087223 */ /* 0x000fe200000000ee */
[----:B-----5:R-:W-:Y:S02]  /*26c90*/  IADD3.X R5, R20, UR7, RZ, P1, !PT ;  /* 0x0000000714057c10 */ /* 0x020fe40008ffe4ff */
[----:B------:R-:W-:Y:S01]  /*26ca0*/  LEA R20, R3, R86, 0xf ;  /* 0x0000005603147211 */ /* 0x000fe200078e78ff */
[----:B------:R-:W5:Y:S01]  /*26cb0*/  LDL R65, [R1+0x14c] ;  /* 0x00014c0001417983 */ /* 0x000f620000100800 */
[----:B------:R-:W-:-:S03]  /*26cc0*/  FFMA R9, R149, R73, R213 ;  /* 0x0000004995097223 */ /* 0x000fc600000000d5 */
[----:B------:R-:W2:Y:S01]  /*26cd0*/  LDL R73, [R1+0x160] ;  /* 0x0001600001497983 */ /* 0x000ea20000100800 */
[----:B------:R-:W-:-:S03]  /*26ce0*/  FFMA R9, R150, R74, R9 ;  /* 0x0000004a96097223 */ /* 0x000fc60000000009 */
[----:B------:R1:W-:Y:S04]  /*26cf0*/  LDGSTS.E.BYPASS.128 [R20], [R4.64], !P0 ;  /* 0x0000000004147fae */ /* 0x0003e8000c101c4a */
[----:B------:R-:W2:Y:S04]  /*26d00*/  LDL R77, [R1+0x16c] ;  /* 0x00016c00014d7983 */ /* 0x000ea80000100800 */
[----:B------:R-:W2:Y:S01]  /*26d10*/  LDL R91, [R1+0x180] ;  /* 0x00018000015b7983 */ /* 0x000ea20000100800 */
[----:B-1----:R-:W-:-:S03]  /*26d20*/  FFMA R5, R154, R74, R217 ;  /* 0x0000004a9a057223 */ /* 0x002fc600000000d9 */
[----:B------:R-:W2:Y:S04]  /*26d30*/  LDL R90, [R1+0x188] ;  /* 0x00018800015a7983 */ /* 0x000ea80000100800 */
[----:B------:R-:W2:Y:S04]  /*26d40*/  LDL R74, [R1+0x15c] ;  /* 0x00015c00014a7983 */ /* 0x000ea80000100800 */
[----:B------:R-:W2:Y:S04]  /*26d50*/  LDL R95, [R1+0x80] ;  /* 0x00008000015f7983 */ /* 0x000ea80000100800 */
[----:B------:R-:W2:Y:S01]  /*26d60*/  LDL R88, [R1+0x17c] ;  /* 0x00017c0001587983 */ /* 0x000ea20000100800 */
[----:B---3--:R-:W-:-:S02]  /*26d70*/  IADD3 R40, P2, R40, UR6, RZ ;  /* 0x0000000628287c10 */ /* 0x008fc4000ff5e0ff */
[----:B------:R-:W-:Y:S02]  /*26d80*/  LEA R53, R3, R97, 0xf ;  /* 0x0000006103357211 */ /* 0x000fe400078e78ff */
[----:B----4-:R-:W-:-:S04]  /*26d90*/  IADD3 R20, P1, R21, UR6, RZ ;  /* 0x0000000615147c10 */ /* 0x010fc8000ff3e0ff */
[----:B------:R-:W-:Y:S02]  /*26da0*/  IADD3.X R21, R27, UR7, RZ, P1, !PT ;  /* 0x000000071b157c10 */ /* 0x000fe40008ffe4ff */
[----:B------:R-:W-:-:S05]  /*26db0*/  LEA R27, R3, R98, 0xf ;  /* 0x00000062031b7211 */ /* 0x000fca00078e78ff */
[----:B------:R1:W-:Y:S02]  /*26dc0*/  LDGSTS.E.BYPASS.128 [R27], [R20.64], !P0 ;  /* 0x00000000141b7fae */ /* 0x0003e4000c101c4a */
[----:B-1----:R-:W-:Y:S01]  /*26dd0*/  FFMA R21, R107, R75, R26 ;  /* 0x0000004b6b157223 */ /* 0x002fe2000000001a */
[----:B------:R-:W-:-:S04]  /*26de0*/  IADD3 R26, P1, R41, UR6, RZ ;  /* 0x00000006291a7c10 */ /* 0x000fc8000ff3e0ff */
[----:B------:R-:W-:Y:S02]  /*26df0*/  IADD3.X R27, R43, UR7, RZ, P1, !PT ;  /* 0x000000072b1b7c10 */ /* 0x000fe40008ffe4ff */
[----:B------:R-:W-:Y:S02]  /*26e00*/  IADD3 R42, P1, R42, UR6, RZ ;  /* 0x000000062a2a7c10 */ /* 0x000fe4000ff3e0ff */
[----:B------:R-:W-:Y:S01]  /*26e10*/  IADD3.X R41, R55, UR7, RZ, P2, !PT ;  /* 0x0000000737297c10 */ /* 0x000fe200097fe4ff */
[----:B------:R1:W-:Y:S01]  /*26e20*/  LDGSTS.E.BYPASS.128 [R53], [R26.64], !P0 ;  /* 0x000000001a357fae */ /* 0x0003e2000c101c4a */
[----:B------:R-:W-:Y:S02]  /*26e30*/  LEA R55, R3, R93, 0xf ;  /* 0x0000005d03377211 */ /* 0x000fe400078e78ff */
[----:B-----5:R-:W-:Y:S02]  /*26e40*/  IADD3.X R43, R65, UR7, RZ, P1, !PT ;  /* 0x00000007412b7c10 */ /* 0x020fe40008ffe4ff */
[----:B------:R-:W-:Y:S01]  /*26e50*/  LEA R65, R3, R54, 0xf ;  /* 0x0000003603417211 */ /* 0x000fe200078e78ff */
[----:B------:R2:W-:Y:S04]  /*26e60*/  LDGSTS.E.BYPASS.128 [R55], [R40.64], !P0 ;  /* 0x0000000028377fae */ /* 0x0005e8000c101c4a */
[----:B------:R3:W-:Y:S01]  /*26e70*/  LDGSTS.E.BYPASS.128 [R65], [R42.64], !P0 ;  /* 0x000000002a417fae */ /* 0x0007e2000c101c4a */
[----:B-1----:R-:W-:-:S03]  /*26e80*/  IADD3 R26, P2, R76, UR6, RZ ;  /* 0x000000064c1a7c10 */ /* 0x002fc6000ff5e0ff */
[----:B------:R-:W4:Y:S01]  /*26e90*/  LDL R76, [R1+0x190] ;  /* 0x00019000014c7983 */ /* 0x000f220000100800 */
[----:B------:R-:W-:Y:S02]  /*26ea0*/  IADD3.X R27, R52, UR7, RZ, P2, !PT ;  /* 0x00000007341b7c10 */ /* 0x000fe400097fe4ff */
[----:B--2---:R-:W-:Y:S01]  /*26eb0*/  IADD3 R40, P1, R73, UR6, RZ ;  /* 0x0000000649287c10 */ /* 0x004fe2000ff3e0ff */
[----:B------:R-:W2:Y:S01]  /*26ec0*/  LDL R52, [R1+0x184] ;  /* 0x0001840001347983 */ /* 0x000ea20000100800 */
[----:B------:R-:W-:Y:S02]  /*26ed0*/  LEA R73, R3, R89, 0xf ;  /* 0x0000005903497211 */ /* 0x000fe400078e78ff */
[----:B---3--:R-:W-:Y:S02]  /*26ee0*/  IADD3 R42, P2, R99, UR6, RZ ;  /* 0x00000006632a7c10 */ /* 0x008fe4000ff5e0ff */
[----:B------:R-:W-:Y:S01]  /*26ef0*/  IADD3.X R41, R74, UR7, RZ, P1, !PT ;  /* 0x000000074a297c10 */ /* 0x000fe20008ffe4ff */
[----:B------:R-:W3:Y:S01]  /*26f00*/  LDL R99, [R1+0x198] ;  /* 0x0001980001637983 */ /* 0x000ee20000100800 */
[----:B------:R-:W-:-:S03]  /*26f10*/  LEA R53, R3, R87, 0xf ;  /* 0x0000005703357211 */ /* 0x000fc600078e78ff */
[----:B------:R-:W5:Y:S01]  /*26f20*/  LDL R74, [R1+0x18c] ;  /* 0x00018c00014a7983 */ /* 0x000f620000100800 */
[----:B------:R-:W-:-:S03]  /*26f30*/  IADD3.X R43, R94, UR7, RZ, P2, !PT ;  /* 0x000000075e2b7c10 */ /* 0x000fc600097fe4ff */
[----:B------:R1:W-:Y:S04]  /*26f40*/  LDGSTS.E.BYPASS.128 [R73], [R26.64], !P0 ;  /* 0x000000001a497fae */ /* 0x0003e8000c101c4a */
[----:B------:R1:W-:Y:S01]  /*26f50*/  LDGSTS.E.BYPASS.128 [R53], [R40.64], !P0 ;  /* 0x0000000028357fae */ /* 0x0003e2000c101c4a */
[C---:B------:R-:W-:Y:S02]  /*26f60*/  LEA R55, R3.reuse, R85, 0xf ;  /* 0x0000005503377211 */ /* 0x040fe400078e78ff */
[----:B------:R-:W-:Y:S01]  /*26f70*/  LEA R65, R3, R68, 0xf ;  /* 0x0000004403417211 */ /* 0x000fe200078e78ff */
[----:B------:R-:W5:Y:S04]  /*26f80*/  LDL R94, [R1+0x1a8] ;  /* 0x0001a800015e7983 */ /* 0x000f680000100800 */
[----:B-1----:R-:W5:Y:S01]  /*26f90*/  LDL R73, [R1+0x194] ;  /* 0x0001940001497983 */ /* 0x002f620000100800 */
[----:B------:R-:W-:-:S03]  /*26fa0*/  IADD3 R40, P2, R72, UR6, RZ ;  /* 0x0000000648287c10 */ /* 0x000fc6000ff5e0ff */
[----:B------:R1:W-:Y:S04]  /*26fb0*/  LDGSTS.E.BYPASS.128 [R55], [R42.64], !P0 ;  /* 0x000000002a377fae */ /* 0x0003e8000c101c4a */
[----:B------:R-:W5:Y:S01]  /*26fc0*/  LDL R72, [R1+0x1a0] ;  /* 0x0001a00001487983 */ /* 0x000f620000100800 */
[----:B------:R-:W-:-:S03]  /*26fd0*/  IADD3.X R41, R64, UR7, RZ, P2, !PT ;  /* 0x0000000740297c10 */ /* 0x000fc600097fe4ff */
[----:B------:R-:W5:Y:S01]  /*26fe0*/  LDL R64, [R1+0x19c] ;  /* 0x00019c0001407983 */ /* 0x000f620000100800 */
[----:B------:R-:W-:-:S04]  /*26ff0*/  IADD3 R26, P1, R101, UR6, RZ ;  /* 0x00000006651a7c10 */ /* 0x000fc8000ff3e0ff */
[----:B------:R-:W-:Y:S02]  /*27000*/  IADD3.X R27, R77, UR7, RZ, P1, !PT ;  /* 0x000000074d1b7c10 */ /* 0x000fe40008ffe4ff */
[----:B------:R-:W-:-:S03]  /*27010*/  LEA R77, R3, R84, 0xf ;  /* 0x00000054034d7211 */ /* 0x000fc600078e78ff */
[----:B------:R1:W-:Y:S02]  /*27020*/  LDGSTS.E.BYPASS.128 [R65], [R26.64], !P0 ;  /* 0x000000001a417fae */ /* 0x0003e4000c101c4a */
[----:B-1----:R-:W-:Y:S02]  /*27030*/  IADD3 R42, P2, R90, UR6, RZ ;  /* 0x000000065a2a7c10 */ /* 0x002fe4000ff5e0ff */
[----:B------:R-:W-:Y:S01]  /*27040*/  LEA R53, R3, R95, 0xf ;  /* 0x0000005f03357211 */ /* 0x000fe200078e78ff */
[----:B------:R1:W-:Y:S04]  /*27050*/  LDGSTS.E.BYPASS.128 [R77], [R40.64], !P0 ;  /* 0x00000000284d7fae */ /* 0x0003e8000c101c4a */
[----:B------:R-:W5:Y:S01]  /*27060*/  LDL R90, [R1+0x1a4] ;  /* 0x0001a400015a7983 */ /* 0x000f620000100800 */
[----:B------:R-:W-:-:S03]  /*27070*/  IADD3 R26, P1, R91, UR6, RZ ;  /* 0x000000065b1a7c10 */ /* 0x000fc6000ff3e0ff */
[----:B------:R-:W5:Y:S01]  /*27080*/  LDL R91, [R1+0x1b0] ;  /* 0x0001b000015b7983 */ /* 0x000f620000100800 */
[----:B------:R-:W-:-:S03]  /*27090*/  IADD3.X R27, R88, UR7, RZ, P1, !PT ;  /* 0x00000007581b7c10 */ /* 0x000fc60008ffe4ff */
[----:B------:R-:W5:Y:S04]  /*270a0*/  LDL R88, [R1+0x1ac] ;  /* 0x0001ac0001587983 */ /* 0x000f680000100800 */
[----:B------:R3:W-:Y:S04]  /*270b0*/  LDGSTS.E.BYPASS.128 [R53], [R26.64], !P0 ;  /* 0x000000001a357fae */ /* 0x0007e8000c101c4a */
[----:B------:R-:W0:Y:S04]  /*270c0*/  LDGDEPBAR ;  /* 0x00000000000079af */ /* 0x000e280000000000 */
[----:B-1----:R-:W5:Y:S01]  /*270d0*/  LDL R77, [R1+0x1bc] ;  /* 0x0001bc00014d7983 */ /* 0x002f620000100800 */
[----:B----4-:R-:W-:-:S03]  /*270e0*/  IADD3 R40, P1, R76, UR6, RZ ;  /* 0x000000064c287c10 */ /* 0x010fc6000ff3e0ff */
[----:B------:R-:W4:Y:S01]  /*270f0*/  LDL R76, [R1+0x1b8] ;  /* 0x0001b800014c7983 */ /* 0x000f220000100800 */
[----:B--2---:R-:W-:Y:S02]  /*27100*/  IADD3.X R43, R52, UR7, RZ, P2, !PT ;  /* 0x00000007342b7c10 */ /* 0x004fe400097fe4ff */
[----:B------:R-:W-:Y:S02]  /*27110*/  LEA R52, R3, 0x18000, 0x10 ;  /* 0x0001800003347811 */ /* 0x000fe400078e80ff */
[----:B---3--:R-:W-:Y:S02]  /*27120*/  IADD3 R26, P2, R99, UR6, RZ ;  /* 0x00000006631a7c10 */ /* 0x008fe4000ff5e0ff */
[----:B------:R-:W-:Y:S01]  /*27130*/  IADD3 R55, R164, R52, RZ ;  /* 0x00000034a4377210 */ /* 0x000fe20007ffe0ff */
[----:B------:R-:W2:Y:S01]  /*27140*/  LDL R99, [R1+0x1b4] ;  /* 0x0001b40001637983 */ /* 0x000ea20000100800 */
[----:B-----5:R-:W-:-:S03]  /*27150*/  IADD3.X R41, R74, UR7, RZ, P1, !PT ;  /* 0x000000074a297c10 */ /* 0x020fc60008ffe4ff */
[----:B------:R-:W3:Y:S04]  /*27160*/  LDL R74, [R1+0x1c0] ;  /* 0x0001c000014a7983 */ /* 0x000ee80000100800 */
[----:B------:R1:W-:Y:S01]  /*27170*/  LDGSTS.E.BYPASS.128 [R55], [R42.64], !P0 ;  /* 0x000000002a377fae */ /* 0x0003e2000c101c4a */
[----:B------:R-:W-:Y:S02]  /*27180*/  IADD3.X R27, R73, UR7, RZ, P2, !PT ;  /* 0x00000007491b7c10 */ /* 0x000fe400097fe4ff */
[----:B------:R-:W-:Y:S02]  /*27190*/  IADD3 R73, R96, R52, RZ ;  /* 0x0000003460497210 */ /* 0x000fe40007ffe0ff */
[----:B------:R-:W5:Y:S01]  /*271a0*/  LDL R96, [R1+0x1d0] ;  /* 0x0001d00001607983 */ /* 0x000f620000100800 */
[----:B-1----:R-:W-:-:S03]  /*271b0*/  IADD3 R42, P1, R72, UR6, RZ ;  /* 0x00000006482a7c10 */ /* 0x002fc6000ff3e0ff */
[----:B------:R-:W5:Y:S01]  /*271c0*/  LDL R72, [R1+0x1c8] ;  /* 0x0001c80001487983 */ /* 0x000f620000100800 */
[----:B------:R-:W-:-:S03]  /*271d0*/  IADD3.X R43, R64, UR7, RZ, P1, !PT ;  /* 0x00000007402b7c10 */ /* 0x000fc60008ffe4ff */
[----:B------:R-:W5:Y:S01]  /*271e0*/  LDL R64, [R1+0x1cc] ;  /* 0x0001cc0001407983 */ /* 0x000f620000100800 */
[-C--:B------:R-:W-:Y:S02]  /*271f0*/  IADD3 R65, R163, R52.reuse, RZ ;  /* 0x00000034a3417210 */ /* 0x080fe40007ffe0ff */
[-C--:B------:R-:W-:Y:S02]  /*27200*/  IADD3 R53, R92, R52.reuse, RZ ;  /* 0x000000345c357210 */ /* 0x080fe40007ffe0ff */
[----:B------:R-:W5:Y:S04]  /*27210*/  LDL R92, [R1+0x1d8] ;  /* 0x0001d800015c7983 */ /* 0x000f680000100800 */
[----:B------:R1:W-:Y:S01]  /*27220*/  LDGSTS.E.BYPASS.128 [R65], [R40.64], !P0 ;  /* 0x0000000028417fae */ /* 0x0003e2000c101c4a */
[----:B------:R-:W-:-:S03]  /*27230*/  IADD3 R55, R100, R52, RZ ;  /* 0x0000003464377210 */ /* 0x000fc60007ffe0ff */
[----:B------:R1:W-:Y:S04]  /*27240*/  LDGSTS.E.BYPASS.128 [R73], [R26.64], !P0 ;  /* 0x000000001a497fae */ /* 0x0003e8000c101c4a */
[----:B------:R1:W-:Y:S02]  /*27250*/  LDGSTS.E.BYPASS.128 [R53], [R42.64], !P0 ;  /* 0x000000002a357fae */ /* 0x0003e4000c101c4a */
[----:B-1----:R-:W-:Y:S02]  /*27260*/  IADD3 R40, P2, R94, UR6, RZ ;  /* 0x000000065e287c10 */ /* 0x002fe4000ff5e0ff */
[----:B------:R-:W5:Y:S01]  /*27270*/  LDL R94, [R1+0x1c4] ;  /* 0x0001c400015e7983 */ /* 0x000f620000100800 */
[----:B------:R-:W-:Y:S02]  /*27280*/  IADD3 R26, P1, R91, UR6, RZ ;  /* 0x000000065b1a7c10 */ /* 0x000fe4000ff3e0ff */
[----:B------:R-:W-:Y:S01]  /*27290*/  IADD3.X R41, R90, UR7, RZ, P2, !PT ;  /* 0x000000075a297c10 */ /* 0x000fe200097fe4ff */
[----:B------:R-:W5:Y:S01]  /*272a0*/  LDL R91, [R1+0x1e0] ;  /* 0x0001e000015b7983 */ /* 0x000f620000100800 */
[----:B------:R-:W-:-:S03]  /*272b0*/  IADD3.X R27, R88, UR7, RZ, P1, !PT ;  /* 0x00000007581b7c10 */ /* 0x000fc60008ffe4ff */
[----:B------:R-:W5:Y:S01]  /*272c0*/  LDL R90, [R1+0x1d4] ;  /* 0x0001d400015a7983 */ /* 0x000f620000100800 */
[-C--:B------:R-:W-:Y:S02]  /*272d0*/  IADD3 R65, R86, R52.reuse, RZ ;  /* 0x0000003456417210 */ /* 0x080fe40007ffe0ff */
[-C--:B------:R-:W-:Y:S01]  /*272e0*/  IADD3 R73, R98, R52.reuse, RZ ;  /* 0x0000003462497210 */ /* 0x080fe20007ffe0ff */
[----:B------:R3:W-:Y:S04]  /*272f0*/  LDGSTS.E.BYPASS.128 [R55], [R40.64], !P0 ;  /* 0x0000000028377fae */ /* 0x0007e8000c101c4a */
[----:B------:R-:W5:Y:S04]  /*27300*/  LDL R88, [R1+0x1dc] ;  /* 0x0001dc0001587983 */ /* 0x000f680000100800 */
[----:B------:R1:W-:Y:S04]  /*27310*/  LDGSTS.E.BYPASS.128 [R65], [R26.64], !P0 ;  /* 0x000000001a417fae */ /* 0x0003e8000c101c4a */
[----:B------:R-:W5:Y:S01]  /*27320*/  LDL R86, [R1+0x1f0] ;  /* 0x0001f00001567983 */ /* 0x000f620000100800 */
[----:B------:R-:W-:-:S02]  /*27330*/  IADD3 R53, R97, R52, RZ ;  /* 0x0000003461357210 */ /* 0x000fc40007ffe0ff */
[----:B----4-:R-:W-:Y:S01]  /*27340*/  IADD3 R42, P2, R76, UR6, RZ ;  /* 0x000000064c2a7c10 */ /* 0x010fe2000ff5e0ff */
[----:B------:R-:W4:Y:S04]  /*27350*/  LDL R98, [R1+0x250] ;  /* 0x0002500001627983 */ /* 0x000f280000100800 */
[----:B------:R-:W4:Y:S01]  /*27360*/  LDL R76, [R1+0x1e8] ;  /* 0x0001e800014c7983 */ /* 0x000f220000100800 */
[----:B-1----:R-:W-:-:S03]  /*27370*/  IADD3 R65, R54, R52, RZ ;  /* 0x0000003436417210 */ /* 0x002fc60007ffe0ff */
[----:B------:R-:W4:Y:S01]  /*27380*/  LDL R54, [R1+0x1f4] ;  /* 0x0001f40001367983 */ /* 0x000f220000100800 */
[----:B--2---:R-:W-:-:S03]  /*27390*/  IADD3.X R43, R99, UR7, RZ, P2, !PT ;  /* 0x00000007632b7c10 */ /* 0x004fc600097fe4ff */
[----:B------:R-:W2:Y:S01]  /*273a0*/  LDL R97, [R1+0x244] ;  /* 0x0002440001617983 */ /* 0x000ea20000100800 */
[----:B---3--:R-:W-:-:S03]  /*273b0*/  IADD3 R40, P1, R74, UR6, RZ ;  /* 0x000000064a287c10 */ /* 0x008fc6000ff3e0ff */
[----:B------:R5:W-:Y:S04]  /*273c0*/  LDGSTS.E.BYPASS.128 [R73], [R42.64], !P0 ;  /* 0x000000002a497fae */ /* 0x000be8000c101c4a */
[----:B------:R-:W3:Y:S01]  /*273d0*/  LDL R74, [R1+0x1e4] ;  /* 0x0001e400014a7983 */ /* 0x000ee20000100800 */
[----:B------:R-:W-:-:S03]  /*273e0*/  IADD3.X R41, R77, UR7, RZ, P1, !PT ;  /* 0x000000074d297c10 */ /* 0x000fc60008ffe4ff */
[----:B------:R-:W2:Y:S01]  /*273f0*/  LDL R77, [R1+0x1ec] ;  /* 0x0001ec00014d7983 */ /* 0x000ea20000100800 */
[----:B------:R-:W-:-:S03]  /*27400*/  IADD3 R55, R93, R52, RZ ;  /* 0x000000345d377210 */ /* 0x000fc60007ffe0ff */
[----:B------:R1:W-:Y:S01]  /*27410*/  LDGSTS.E.BYPASS.128 [R53], [R40.64], !P0 ;  /* 0x0000000028357fae */ /* 0x0003e2000c101c4a */
[----:B-----5:R-:W-:-:S03]  /*27420*/  IADD3 R42, P1, R96, UR6, RZ ;  /* 0x00000006602a7c10 */ /* 0x020fc6000ff3e0ff */
[----:B------:R-:W5:Y:S01]  /*27430*/  LDL R93, [R1+0x100] ;  /* 0x00010000015d7983 */ /* 0x000f620000100800 */
[----:B------:R-:W-:-:S03]  /*27440*/  IADD3 R26, P2, R72, UR6, RZ ;  /* 0x00000006481a7c10 */ /* 0x000fc6000ff5e0ff */
[----:B------:R-:W5:Y:S04]  /*27450*/  LDL R96, [R1+0x1fc] ;  /* 0x0001fc0001607983 */ /* 0x000f680000100800 */
[----:B------:R-:W5:Y:S01]  /*27460*/  LDL R72, [R1+0x1f8] ;  /* 0x0001f80001487983 */ /* 0x000f620000100800 */
[----:B------:R-:W-:-:S03]  /*27470*/  IADD3.X R43, R64, UR7, RZ, P1, !PT ;  /* 0x00000007402b7c10 */ /* 0x000fc60008ffe4ff */
[----:B------:R-:W5:Y:S01]  /*27480*/  LDL R64, [R1+0x200] ;  /* 0x0002000001407983 */ /* 0x000f620000100800 */
[-C--:B------:R-:W-:Y:S02]  /*27490*/  IADD3 R73, R89, R52.reuse, RZ ;  /* 0x0000003459497210 */ /* 0x080fe40007ffe0ff */
[----:B-1----:R-:W-:Y:S01]  /*274a0*/  IADD3 R53, R87, R52, RZ ;  /* 0x0000003457357210 */ /* 0x002fe20007ffe0ff */
[----:B------:R-:W5:Y:S04]  /*274b0*/  LDL R89, [R1+0x214] ;  /* 0x0002140001597983 */ /* 0x000f680000100800 */
[----:B------:R-:W5:Y:S01]  /*274c0*/  LDL R87, [R1+0x230] ;  /* 0x0002300001577983 */ /* 0x000f620000100800 */
[----:B------:R-:W-:Y:S02]  /*274d0*/  IADD3.X R27, R94, UR7, RZ, P2, !PT ;  /* 0x000000075e1b7c10 */ /* 0x000fe400097fe4ff */
[----:B------:R-:W-:Y:S01]  /*274e0*/  IADD3 R40, P2, R92, UR6, RZ ;  /* 0x000000065c287c10 */ /* 0x000fe2000ff5e0ff */
[----:B------:R-:W5:Y:S04]  /*274f0*/  LDL R94, [R1+0x204] ;  /* 0x00020400015e7983 */ /* 0x000f680000100800 */
[----:B------:R1:W-:Y:S01]  /*27500*/  LDGSTS.E.BYPASS.128 [R55], [R26.64], !P0 ;  /* 0x000000001a377fae */ /* 0x0003e2000c101c4a */
[----:B------:R-:W-:-:S03]  /*27510*/  IADD3.X R41, R90, UR7, RZ, P2, !PT ;  /* 0x000000075a297c10 */ /* 0x000fc600097fe4ff */
[----:B------:R1:W-:Y:S04]  /*27520*/  LDGSTS.E.BYPASS.128 [R65], [R42.64], !P0 ;  /* 0x000000002a417fae */ /* 0x0003e8000c101c4a */
[----:B------:R1:W-:Y:S02]  /*27530*/  LDGSTS.E.BYPASS.128 [R73], [R40.64], !P0 ;  /* 0x0000000028497fae */ /* 0x0003e4000c101c4a */
[----:B-1----:R-:W-:Y:S02]  /*27540*/  IADD3 R26, P1, R91, UR6, RZ ;  /* 0x000000065b1a7c10 */ /* 0x002fe4000ff3e0ff */
[----:B------:R-:W5:Y:S02]  /*27550*/  LDL R92, [R1+0x20c] ;  /* 0x00020c00015c7983 */ /* 0x000f640000100800 */
[----:B------:R-:W-:-:S02]  /*27560*/  IADD3.X R27, R88, UR7, RZ, P1, !PT ;  /* 0x00000007581b7c10 */ /* 0x000fc40008ffe4ff */
[----:B------:R-:W5:Y:S01]  /*27570*/  LDL R90, [R1+0x220] ;  /* 0x00022000015a7983 */ /* 0x000f620000100800 */
[-C--:B------:R-:W-:Y:S02]  /*27580*/  IADD3 R55, R85, R52.reuse, RZ ;  /* 0x0000003455377210 */ /* 0x080fe40007ffe0ff */
[----:B------:R-:W-:Y:S01]  /*27590*/  IADD3 R40, P1, R86, UR6, RZ ;  /* 0x0000000656287c10 */ /* 0x000fe2000ff3e0ff */
[----:B------:R1:W-:Y:S01]  /*275a0*/  LDGSTS.E.BYPASS.128 [R53], [R26.64], !P0 ;  /* 0x000000001a357fae */ /* 0x0003e2000c101c4a */
[----:B------:R-:W-:-:S03]  /*275b0*/  IADD3 R65, R68, R52, RZ ;  /* 0x0000003444417210 */ /* 0x000fc60007ffe0ff */
[----:B------:R-:W5:Y:S04]  /*275c0*/  LDL R68, [R1+0xf8] ;  /* 0x0000f80001447983 */ /* 0x000f680000100800 */
[----:B------:R-:W5:Y:S04]  /*275d0*/  LDL R91, [R1+0xfc] ;  /* 0x0000fc00015b7983 */ /* 0x000f680000100800 */
[----:B------:R-:W5:Y:S04]  /*275e0*/  LDL R88, [R1+0x228] ;  /* 0x0002280001587983 */ /* 0x000f680000100800 */
[----:B------:R-:W5:Y:S04]  /*275f0*/  LDL R86, [R1+0x224] ;  /* 0x0002240001567983 */ /* 0x000f680000100800 */
[----:B------:R-:W5:Y:S01]  /*27600*/  LDL R85, [R1+0xf0] ;  /* 0x0000f00001557983 */ /* 0x000f620000100800 */
[----:B----4-:R-:W-:-:S03]  /*27610*/  IADD3 R42, P2, R76, UR6, RZ ;  /* 0x000000064c2a7c10 */ /* 0x010fc6000ff5e0ff */
[----:B------:R-:W4:Y:S01]  /*27620*/  LDL R76, [R1+0x208] ;  /* 0x00020800014c7983 */ /* 0x000f220000100800 */
[----:B---3--:R-:W-:-:S03]  /*27630*/  IADD3.X R43, R74, UR7, RZ, P2, !PT ;  /* 0x000000074a2b7c10 */ /* 0x008fc600097fe4ff */
[----:B------:R-:W3:Y:S01]  /*27640*/  LDL R74, [R1+0x210] ;  /* 0x00021000014a7983 */ /* 0x000ee20000100800 */
[----:B--2---:R-:W-:-:S03]  /*27650*/  IADD3.X R41, R77, UR7, RZ, P1, !PT ;  /* 0x000000074d297c10 */ /* 0x004fc60008ffe4ff */
[----:B------:R2:W-:Y:S01]  /*27660*/  LDGSTS.E.BYPASS.128 [R55], [R42.64], !P0 ;  /* 0x000000002a377fae */ /* 0x0005e2000c101c4a */
[----:B------:R-:W-:-:S03]  /*27670*/  IADD3 R73, R84, R52, RZ ;  /* 0x0000003454497210 */ /* 0x000fc60007ffe0ff */
[----:B------:R4:W-:Y:S01]  /*27680*/  LDGSTS.E.BYPASS.128 [R65], [R40.64], !P0 ;  /* 0x0000000028417fae */ /* 0x0009e2000c101c4a */
[----:B-1----:R-:W-:-:S03]  /*27690*/  IADD3 R53, R95, R52, RZ ;  /* 0x000000345f357210 */ /* 0x002fc60007ffe0ff */
[----:B------:R-:W3:Y:S01]  /*276a0*/  LDL R77, [R1+0x22c] ;  /* 0x00022c00014d7983 */ /* 0x000ee20000100800 */
[----:B-----5:R-:W-:-:S03]  /*276b0*/  IADD3 R26, P2, R72, UR6, RZ ;  /* 0x00000006481a7c10 */ /* 0x020fc6000ff5e0ff */
[----:B------:R-:W5:Y:S01]  /*276c0*/  LDL R84, [R1+0x238] ;  /* 0x0002380001547983 */ /* 0x000f620000100800 */
[----:B--2---:R-:W-:-:S03]  /*276d0*/  IADD3 R42, P1, R64, UR6, RZ ;  /* 0x00000006402a7c10 */ /* 0x004fc6000ff3e0ff */
[----:B------:R-:W2:Y:S01]  /*276e0*/  LDL R72, [R1+0x218] ;  /* 0x0002180001487983 */ /* 0x000ea20000100800 */
[----:B------:R-:W-:-:S03]  /*276f0*/  IADD3.X R27, R54, UR7, RZ, P2, !PT ;  /* 0x00000007361b7c10 */ /* 0x000fc600097fe4ff */
[----:B------:R-:W5:Y:S04]  /*27700*/  LDL R64, [R1+0x21c] ;  /* 0x00021c0001407983 */ /* 0x000f680000100800 */
[----:B------:R-:W5:Y:S01]  /*27710*/  LDL R54, [R1+0xf4] ;  /* 0x0000f40001367983 */ /* 0x000f620000100800 */
[----:B------:R-:W-:Y:S02]  /*27720*/  IADD3.X R43, R96, UR7, RZ, P1, !PT ;  /* 0x00000007602b7c10 */ /* 0x000fe40008ffe4ff */
[-C--:B------:R-:W-:Y:S01]  /*27730*/  IADD3 R55, R93, R52.reuse, RZ ;  /* 0x000000345d377210 */ /* 0x080fe20007ffe0ff */
[----:B------:R1:W-:Y:S04]  /*27740*/  LDGSTS.E.BYPASS.128 [R73], [R26.64], !P0 ;  /* 0x000000001a497fae */ /* 0x0003e8000c101c4a */
[----:B------:R2:W-:Y:S04]  /*27750*/  LDGSTS.E.BYPASS.128 [R53], [R42.64], !P0 ;  /* 0x000000002a357fae */ /* 0x0005e8000c101c4a */
[----:B------:R-:W5:Y:S04]  /*27760*/  LDL R95, [R1+0x24c] ;  /* 0x00024c00015f7983 */ /* 0x000f680000100800 */
[----:B------:R-:W5:Y:S04]  /*27770*/  LDL R96, [R1+0x258] ;  /* 0x0002580001607983 */ /* 0x000f680000100800 */
[----:B------:R-:W5:Y:S01]  /*27780*/  LDL R93, [R1+0x280] ;  /* 0x00028000015d7983 */ /* 0x000f620000100800 */
[----:B-1----:R-:W-:-:S03]  /*27790*/  IADD3 R73, R68, R52, RZ ;  /* 0x0000003444497210 */ /* 0x002fc60007ffe0ff */
[----:B------:R-:W5:Y:S01]  /*277a0*/  LDL R68, [R1+0xe8] ;  /* 0x0000e80001447983 */ /* 0x000f620000100800 */
[----:B----4-:R-:W-:-:S03]  /*277b0*/  IADD3 R40, P2, R76, UR6, RZ ;  /* 0x000000064c287c10 */ /* 0x010fc6000ff5e0ff */
[----:B------:R-:W4:Y:S01]  /*277c0*/  LDL R76, [R1+0xec] ;  /* 0x0000ec00014c7983 */ /* 0x000f220000100800 */
[----:B------:R-:W-:Y:S02]  /*277d0*/  IADD3.X R41, R94, UR7, RZ, P2, !PT ;  /* 0x000000075e297c10 */ /* 0x000fe400097fe4ff */
[----:B------:R-:W-:Y:S01]  /*277e0*/  IADD3 R65, R91, R52, RZ ;  /* 0x000000345b417210 */ /* 0x000fe20007ffe0ff */
[----:B------:R-:W4:Y:S04]  /*277f0*/  LDL R94, [R1+0xdc] ;  /* 0x0000dc00015e7983 */ /* 0x000f280000100800 */
[----:B------:R1:W-:Y:S04]  /*27800*/  LDGSTS.E.BYPASS.128 [R55], [R40.64], !P0 ;  /* 0x0000000028377fae */ /* 0x0003e8000c101c4a */
[----:B------:R-:W4:Y:S01]  /*27810*/  LDL R91, [R1+0xd8] ;  /* 0x0000d800015b7983 */ /* 0x000f220000100800 */
[----:B---3--:R-:W-:-:S03]  /*27820*/  IADD3 R26, P1, R74, UR6, RZ ;  /* 0x000000064a1a7c10 */ /* 0x008fc6000ff3e0ff */
[----:B------:R-:W3:Y:S01]  /*27830*/  LDL R74, [R1+0x240] ;  /* 0x00024000014a7983 */ /* 0x000ee20000100800 */
[----:B------:R-:W-:Y:S02]  /*27840*/  IADD3.X R27, R92, UR7, RZ, P1, !PT ;  /* 0x000000075c1b7c10 */ /* 0x000fe40008ffe4ff */
[----:B-1----:R-:W-:Y:S01]  /*27850*/  IADD3 R40, P1, R90, UR6, RZ ;  /* 0x000000065a287c10 */ /* 0x002fe2000ff3e0ff */
[----:B------:R-:W3:Y:S04]  /*27860*/  LDL R92, [R1+0x254] ;  /* 0x00025400015c7983 */ /* 0x000ee80000100800 */
[----:B------:R1:W-:Y:S01]  /*27870*/  LDGSTS.E.BYPASS.128 [R65], [R26.64], !P0 ;  /* 0x000000001a417fae */ /* 0x0003e2000c101c4a */
[----:B--2---:R-:W-:-:S03]  /*27880*/  IADD3 R42, P2, R72, UR6, RZ ;  /* 0x00000006482a7c10 */ /* 0x004fc6000ff5e0ff */
[----:B------:R-:W2:Y:S01]  /*27890*/  LDL R90, [R1+0x27c] ;  /* 0x00027c00015a7983 */ /* 0x000ea20000100800 */
[----:B-----5:R-:W-:-:S03]  /*278a0*/  IADD3.X R41, R64, UR7, RZ, P1, !PT ;  /* 0x0000000740297c10 */ /* 0x020fc60008ffe4ff */
[----:B------:R-:W5:Y:S01]  /*278b0*/  LDL R72, [R1+0x234] ;  /* 0x0002340001487983 */ /* 0x000f620000100800 */
[----:B------:R-:W-:-:S03]  /*278c0*/  IADD3 R53, R54, R52, RZ ;  /* 0x0000003436357210 */ /* 0x000fc60007ffe0ff */
[----:B------:R-:W2:Y:S04]  /*278d0*/  LDL R64, [R1+0x248] ;  /* 0x0002480001407983 */ /* 0x000ea80000100800 */
[----:B------:R-:W2:Y:S01]  /*278e0*/  LDL R54, [R1+0x23c] ;  /* 0x00023c0001367983 */ /* 0x000ea20000100800 */
[----:B------:R-:W-:Y:S02]  /*278f0*/  IADD3.X R43, R89, UR7, RZ, P2, !PT ;  /* 0x00000007592b7c10 */ /* 0x000fe400097fe4ff */
[----:B-1----:R-:W-:Y:S01]  /*27900*/  IADD3 R26, P2, R88, UR6, RZ ;  /* 0x00000006581a7c10 */ /* 0x002fe2000ff5e0ff */
[----:B------:R-:W2:Y:S01]  /*27910*/  LDL R89, [R1+0x25c] ;  /* 0x00025c0001597983 */ /* 0x000ea20000100800 */
[----:B------:R-:W-:Y:S02]  /*27920*/  IADD3 R55, R85, R52, RZ ;  /* 0x0000003455377210 */ /* 0x000fe40007ffe0ff */
[----:B------:R-:W-:Y:S01]  /*27930*/  IADD3.X R27, R86, UR7, RZ, P2, !PT ;  /* 0x00000007561b7c10 */ /* 0x000fe200097fe4ff */
[----:B------:R1:W-:Y:S04]  /*27940*/  LDGSTS.E.BYPASS.128 [R73], [R42.64], !P0 ;  /* 0x000000002a497fae */ /* 0x0003e8000c101c4a */
[----:B------:R1:W-:Y:S04]  /*27950*/  LDGSTS.E.BYPASS.128 [R53], [R40.64], !P0 ;  /* 0x0000000028357fae */ /* 0x0003e8000c101c4a */
[----:B------:R1:W-:Y:S04]  /*27960*/  LDGSTS.E.BYPASS.128 [R55], [R26.64], !P0 ;  /* 0x000000001a377fae */ /* 0x0003e8000c101c4a */
[----:B------:R-:W2:Y:S04]  /*27970*/  LDL R88, [R1+0xd4] ;  /* 0x0000d40001587983 */ /* 0x000ea80000100800 */
[----:B-1----:R-:W2:Y:S04]  /*27980*/  LDL R53, [R1+0xe4] ;  /* 0x0000e40001357983 */ /* 0x002ea80000100800 */
[----:B------:R-:W2:Y:S01]  /*27990*/  LDL R55, [R1+0xe0] ;  /* 0x0000e00001377983 */ /* 0x000ea20000100800 */
[----:B------:R-:W-:-:S03]  /*279a0*/  IADD3 R42, P1, R87, UR6, RZ ;  /* 0x00000006572a7c10 */ /* 0x000fc6000ff3e0ff */
[----:B------:R-:W2:Y:S01]  /*279b0*/  LDL R87, [R1+0x260] ;  /* 0x0002600001577983 */ /* 0x000ea20000100800 */
[----:B------:R-:W-:-:S03]  /*279c0*/  IADD3.X R43, R77, UR7, RZ, P1, !PT ;  /* 0x000000074d2b7c10 */ /* 0x000fc60008ffe4ff */
[----:B------:R-:W2:Y:S01]  /*279d0*/  LDL R77, [R1+0xd0] ;  /* 0x0000d000014d7983 */ /* 0x000ea20000100800 */
[----:B------:R-:W-:-:S03]  /*279e0*/  IADD3 R40, P2, R84, UR6, RZ ;  /* 0x0000000654287c10 */ /* 0x000fc6000ff5e0ff */
[----:B------:R-:W2:Y:S04]  /*279f0*/  LDL R86, [R1+0x278] ;  /* 0x0002780001567983 */ /* 0x000ea80000100800 */
[----:B------:R-:W2:Y:S01]  /*27a00*/  LDL R85, [R1+0x274] ;  /* 0x0002740001557983 */ /* 0x000ea20000100800 */
[----:B------:R-:W-:-:S03]  /*27a10*/  IADD3 R73, R68, R52, RZ ;  /* 0x0000003444497210 */ /* 0x000fc60007ffe0ff */
[----:B------:R-:W2:Y:S04]  /*27a20*/  LDL R84, [R1+0x270] ;  /* 0x0002700001547983 */ /* 0x000ea80000100800 */
[----:B------:R-:W2:Y:S01]  /*27a30*/  LDL R68, [R1+0x26c] ;  /* 0x00026c0001447983 */ /* 0x000ea20000100800 */
[----:B----4-:R-:W-:-:S03]  /*27a40*/  IADD3 R65, R76, R52, RZ ;  /* 0x000000344c417210 */ /* 0x010fc60007ffe0ff */
[----:B------:R-:W4:Y:S04]  /*27a50*/  LDL R76, [R1+0x264] ;  /* 0x00026400014c7983 */ /* 0x000f280000100800 */
[----:B------:R2:W-:Y:S01]  /*27a60*/  LDGSTS.E.BYPASS.128 [R65], [R42.64], !P0 ;  /* 0x000000002a417fae */ /* 0x0005e2000c101c4a */
[----:B---3--:R-:W-:-:S03]  /*27a70*/  IADD3 R26, P1, R74, UR6, RZ ;  /* 0x000000064a1a7c10 */ /* 0x008fc6000ff3e0ff */
[----:B------:R-:W3:Y:S01]  /*27a80*/  LDL R74, [R1+0x268] ;  /* 0x00026800014a7983 */ /* 0x000ee20000100800 */
[----:B-----5:R-:W-:-:S03]  /*27a90*/  IADD3.X R41, R72, UR7, RZ, P2, !PT ;  /* 0x0000000748297c10 */ /* 0x020fc600097fe4ff */
[----:B------:R-:W5:Y:S01]  /*27aa0*/  LDL R72, [R1+0xcc] ;  /* 0x0000cc0001487983 */ /* 0x000f620000100800 */
[----:B--2---:R-:W-:-:S03]  /*27ab0*/  IADD3 R42, P2, R64, UR6, RZ ;  /* 0x00000006402a7c10 */ /* 0x004fc6000ff5e0ff */
[----:B------:R-:W2:Y:S01]  /*27ac0*/  LDL R64, [R1+0xc8] ;  /* 0x0000c80001407983 */ /* 0x000ea20000100800 */
[----:B------:R-:W-:-:S03]  /*27ad0*/  IADD3.X R27, R54, UR7, RZ, P1, !PT ;  /* 0x00000007361b7c10 */ /* 0x000fc60008ffe4ff */
[----:B------:R-:W2:Y:S04]  /*27ae0*/  LDL R54, [R1+0xc4] ;  /* 0x0000c40001367983 */ /* 0x000ea80000100800 */
[----:B------:R1:W-:Y:S01]  /*27af0*/  LDGSTS.E.BYPASS.128 [R73], [R40.64], !P0 ;  /* 0x0000000028497fae */ /* 0x0003e2000c101c4a */
[----:B------:R-:W-:Y:S02]  /*27b00*/  IADD3.X R43, R97, UR7, RZ, P2, !PT ;  /* 0x00000007612b7c10 */ /* 0x000fe400097fe4ff */
[-C--:B------:R-:W-:Y:S02]  /*27b10*/  IADD3 R65, R94, R52.reuse, RZ ;  /* 0x000000345e417210 */ /* 0x080fe40007ffe0ff */
[----:B-1----:R-:W-:Y:S02]  /*27b20*/  IADD3 R40, P1, R98, UR6, RZ ;  /* 0x0000000662287c10 */ /* 0x002fe4000ff3e0ff */
[----:B------:R-:W-:-:S02]  /*27b30*/  IADD3 R53, R53, R52, RZ ;  /* 0x0000003435357210 */ /* 0x000fc40007ffe0ff */
[----:B------:R-:W-:Y:S02]  /*27b40*/  IADD3.X R41, R95, UR7, RZ, P1, !PT ;  /* 0x000000075f297c10 */ /* 0x000fe40008ffe4ff */
[-C--:B------:R-:W-:Y:S01]  /*27b50*/  IADD3 R55, R55, R52.reuse, RZ ;  /* 0x0000003437377210 */ /* 0x080fe20007ffe0ff */
[----:B------:R1:W-:Y:S04]  /*27b60*/  LDGSTS.E.BYPASS.128 [R53], [R26.64], !P0 ;  /* 0x000000001a357fae */ /* 0x0003e8000c101c4a */
[----:B------:R1:W-:Y:S01]  /*27b70*/  LDGSTS.E.BYPASS.128 [R55], [R42.64], !P0 ;  /* 0x000000002a377fae */ /* 0x0003e2000c101c4a */
[----:B------:R-:W-:-:S03]  /*27b80*/  IADD3 R73, R91, R52, RZ ;  /* 0x000000345b497210 */ /* 0x000fc60007ffe0ff */
[----:B------:R1:W-:Y:S02]  /*27b90*/  LDGSTS.E.BYPASS.128 [R65], [R40.64], !P0 ;  /* 0x0000000028417fae */ /* 0x0003e4000c101c4a */
[----:B-1----:R-:W-:Y:S02]  /*27ba0*/  IADD3 R26, P2, R96, UR6, RZ ;  /* 0x00000006601a7c10 */ /* 0x002fe4000ff5e0ff */
[----:B------:R-:W-:Y:S02]  /*27bb0*/  IADD3 R42, P1, R93, UR6, RZ ;  /* 0x000000065d2a7c10 */ /* 0x000fe4000ff3e0ff */
[----:B------:R-:W-:Y:S02]  /*27bc0*/  IADD3.X R27, R92, UR7, RZ, P2, !PT ;  /* 0x000000075c1b7c10 */ /* 0x000fe400097fe4ff */
[----:B------:R-:W-:Y:S02]  /*27bd0*/  IADD3 R40, P2, R90, UR6, RZ ;  /* 0x000000065a287c10 */ /* 0x000fe4000ff5e0ff */
[----:B------:R-:W-:Y:S01]  /*27be0*/  IADD3.X R43, R89, UR7, RZ, P1, !PT ;  /* 0x00000007592b7c10 */ /* 0x000fe20008ffe4ff */
[----:B------:R1:W-:Y:S01]  /*27bf0*/  LDGSTS.E.BYPASS.128 [R73], [R26.64], !P0 ;  /* 0x000000001a497fae */ /* 0x0003e2000c101c4a */
[----:B------:R-:W-:-:S02]  /*27c00*/  IADD3 R53, R88, R52, RZ ;  /* 0x0000003458357210 */ /* 0x000fc40007ffe0ff */
[----:B------:R-:W-:Y:S02]  /*27c10*/  IADD3.X R41, R87, UR7, RZ, P2, !PT ;  /* 0x0000000757297c10 */ /* 0x000fe400097fe4ff */
[----:B------:R-:W-:Y:S01]  /*27c20*/  IADD3 R77, R77, R52, RZ ;  /* 0x000000344d4d7210 */ /* 0x000fe20007ffe0ff */
[----:B------:R1:W-:Y:S04]  /*27c30*/  LDGSTS.E.BYPASS.128 [R53], [R42.64], !P0 ;  /* 0x000000002a357fae */ /* 0x0003e8000c101c4a */
[----:B------:R1:W-:Y:S02]  /*27c40*/  LDGSTS.E.BYPASS.128 [R77], [R40.64], !P0 ;  /* 0x00000000284d7fae */ /* 0x0003e4000c101c4a */
[----:B-1----:R-:W-:Y:S02]  /*27c50*/  IADD3 R26, P1, R86, UR6, RZ ;  /* 0x00000006561a7c10 */ /* 0x002fe4000ff3e0ff */
[----:B------:R-:W-:-:S02]  /*27c60*/  IADD3 R42, P2, R85, UR6, RZ ;  /* 0x00000006552a7c10 */ /* 0x000fc4000ff5e0ff */
[----:B------:R-:W-:-:S04]  /*27c70*/  IADD3 R40, P3, R84, UR6, RZ ;  /* 0x0000000654287c10 */ /* 0x000fc8000ff7e0ff */
[----:B------:R-:W-:Y:S01]  /*27c80*/  IADD3.X R41, R68, UR7, RZ, P3, !PT ;  /* 0x0000000744297c10 */ /* 0x000fe20009ffe4ff */
[----:B------:R-:W1:Y:S04]  /*27c90*/  S2R R2, SR_TID.X ;  /* 0x0000000000027919 */ /* 0x000e680000002100 */
[----:B------:R-:W-:Y:S01]  /*27ca0*/  STL [R1+0xbc], R160 ;  /* 0x0000bca001007387 */ /* 0x000fe20000100800 */
[----:B------:R-:W-:Y:S01]  /*27cb0*/  UIADD3 UR4, UR4, 0x1, URZ ;  /* 0x0000000104047890 */ /* 0x000fe2000fffe03f */
[----:B------:R-:W-:-:S03]  /*27cc0*/  FFMA R22, R106, R78, R0 ;  /* 0x0000004e6a167223 */ /* 0x000fc60000000000 */
[----:B------:R-:W-:Y:S01]  /*27cd0*/  UISETP.GE.AND UP0, UPT, UR4, 0x3, UPT ;  /* 0x000000030400788c */ /* 0x000fe2000bf06270 */
[----:B------:R-:W-:Y:S01]  /*27ce0*/  FFMA R30, R110, R78, R7 ;  /* 0x0000004e6e1e7223 */ /* 0x000fe20000000007 */
[C---:B------:R-:W-:Y:S01]  /*27cf0*/  FFMA R24, R142.reuse, R66, R216 ;  /* 0x000000428e187223 */ /* 0x040fe200000000d8 */
[----:B------:R-:W-:Y:S01]  /*27d00*/  FFMA R0, R142, R78, R193 ;  /* 0x0000004e8e007223 */ /* 0x000fe200000000c1 */
[----:B------:R-:W-:Y:S01]  /*27d10*/  UIADD3 UR6, UP1, UR6, 0x200, URZ ;  /* 0x0000020006067890 */ /* 0x000fe2000ff3e03f */
[-C--:B------:R-:W-:Y:S01]  /*27d20*/  FFMA R162, R102, R70.reuse, R162 ;  /* 0x0000004666a27223 */ /* 0x080fe200000000a2 */
[----:B------:R-:W-:Y:S01]  /*27d30*/  USEL UR4, UR4, URZ, !UP0 ;  /* 0x0000003f04047287 */ /* 0x000fe2000c000000 */
        /* <DEDUP_REMOVED lines=14> */
[-C--:B------:R-:W-:Y:S01]  /*27e20*/  FFMA R29, R106, R66.reuse, R29 ;  /* 0x000000426a1d7223 */ /* 0x080fe2000000001d */
[-C--:B------:R-:W-:Y:S01]  /*27e30*/  FFMA R237, R110, R66.reuse, R237 ;  /* 0x000000426eed7223 */ /* 0x080fe200000000ed */
        /* <DEDUP_REMOVED lines=20> */
[----:B------:R-:W-:Y:S01]  /*27f80*/  FFMA R70, R158, R70, R173 ;  /* 0x000000469e467223 */ /* 0x000fe200000000ad */
[----:B-1----:R-:W-:Y:S01]  /*27f90*/  SHF.L.U32 R2, R2, 0x4, RZ ;  /* 0x0000000402027819 */ /* 0x002fe200000006ff */
[C---:B------:R-:W-:Y:S01]  /*27fa0*/  FFMA R66, R158.reuse, R66, R161 ;  /* 0x000000429e427223 */ /* 0x040fe200000000a1 */
[----:B------:R-:W-:Y:S01]  /*27fb0*/  FFMA R78, R158, R78, R169 ;  /* 0x0000004e9e4e7223 */ /* 0x000fe200000000a9 */
[----:B------:R-:W-:Y:S01]  /*27fc0*/  USHF.L.U32 UR5, UR4, 0xf, URZ ;  /* 0x0000000f04057899 */ /* 0x000fe2000800063f */
[-C--:B------:R-:W-:Y:S01]  /*27fd0*/  FFMA R231, R235, R71.reuse, R231 ;  /* 0x00000047ebe77223 */ /* 0x080fe200000000e7 */
[----:B------:R-:W-:Y:S01]  /*27fe0*/  ULEA UR8, UR4, 0x18000, 0x10 ;  /* 0x0001800004087891 */ /* 0x000fe2000f8e803f */
        /* <DEDUP_REMOVED lines=14> */
[C---:B------:R-:W-:Y:S01]  /*280d0*/  FFMA R230, R235.reuse, R79, R230 ;  /* 0x0000004febe67223 */ /* 0x040fe200000000e6 */
[C---:B------:R-:W-:Y:S01]  /*280e0*/  FFMA R229, R235.reuse, R75, R229 ;  /* 0x0000004bebe57223 */ /* 0x040fe200000000e5 */
[----:B------:R-:W-:Y:S01]  /*280f0*/  FFMA R228, R235, R67, R228 ;  /* 0x00000043ebe47223 */ /* 0x000fe200000000e4 */
[----:B------:R-:W-:Y:S01]  /*28100*/  LOP3.LUT R2, R2, 0x1e00, RZ, 0xc0, !PT ;  /* 0x00001e0002027812 */ /* 0x000fe200078ec0ff */
[C---:B------:R-:W-:Y:S01]  /*28110*/  FFMA R18, R103.reuse, R79, R166 ;  /* 0x0000004f67127223 */ /* 0x040fe200000000a6 */
[----:B------:R-:W-:Y:S01]  /*28120*/  FFMA R17, R103, R75, R170 ;  /* 0x0000004b67117223 */ /* 0x000fe200000000aa */
[-C--:B------:R-:W-:Y:S01]  /*28130*/  FFMA R22, R107, R79.reuse, R22 ;  /* 0x0000004f6b167223 */ /* 0x080fe20000000016 */
        /* <DEDUP_REMOVED lines=37> */
[----:B----4-:R-:W-:-:S02]  /*28390*/  IADD3.X R27, R76, UR7, RZ, P1, !PT ;  /* 0x000000074c1b7c10 */ /* 0x010fc40008ffe4ff */
[----:B---3--:R-:W-:Y:S02]  /*283a0*/  IADD3.X R43, R74, UR7, RZ, P2, !PT ;  /* 0x000000074a2b7c10 */ /* 0x008fe400097fe4ff */
[-C--:B-----5:R-:W-:Y:S02]  /*283b0*/  IADD3 R55, R72, R52.reuse, RZ ;  /* 0x0000003448377210 */ /* 0x0a0fe40007ffe0ff */
[----:B--2---:R-:W-:-:S03]  /*283c0*/  IADD3 R65, R64, R52, RZ ;  /* 0x0000003440417210 */ /* 0x004fc60007ffe0ff */
[----:B------:R1:W-:Y:S01]  /*283d0*/  LDGSTS.E.BYPASS.128 [R55], [R26.64], !P0 ;  /* 0x000000001a377fae */ /* 0x0003e2000c101c4a */
[----:B------:R-:W-:-:S03]  /*283e0*/  IADD3 R73, R54, R52, RZ ;  /* 0x0000003436497210 */ /* 0x000fc60007ffe0ff */
[----:B------:R2:W-:Y:S04]  /*283f0*/  LDGSTS.E.BYPASS.128 [R65], [R42.64], !P0 ;  /* 0x000000002a417fae */ /* 0x0005e8000c101c4a */
[----:B------:R2:W-:Y:S04]  /*28400*/  LDGSTS.E.BYPASS.128 [R73], [R40.64], !P0 ;  /* 0x0000000028497fae */ /* 0x0005e8000c101c4a */
[----:B------:R-:W0:Y:S01]  /*28410*/  LDGDEPBAR ;  /* 0x00000000000079af */ /* 0x000e220000000000 */
[----:B------:R-:W-:Y:S01]  /*28420*/  ISETP.GE.U32.AND P0, PT, R160, 0x6d0, PT ;  /* 0x000006d0a000780c */ /* 0x000fe20003f06070 */
[----:B------:R-:W-:Y:S01]  /*28430*/  UIADD3.X UR7, URZ, UR7, URZ, UP1, !UPT ;  /* 0x000000073f077290 */ /* 0x000fe20008ffe43f */
[-C--:B-1----:R-:W-:Y:S01]  /*28440*/  FFMA R27, R143, R71.reuse, R142 ;  /* 0x000000478f1b7223 */ /* 0x082fe2000000008e */
[----:B------:R-:W-:Y:S01]  /*28450*/  FFMA R71, R159, R71, R70 ;  /* 0x000000479f477223 */ /* 0x000fe20000000046 */
[-C--:B------:R-:W-:Y:S01]  /*28460*/  FFMA R26, R143, R79.reuse, R0 ;  /* 0x0000004f8f1a7223 */ /* 0x080fe20000000000 */
[----:B------:R-:W-:Y:S01]  /*28470*/  FFMA R70, R159, R79, R78 ;  /* 0x0000004f9f467223 */ /* 0x000fe2000000004e */
[----:B------:R-:W-:-:S04]  /*28480*/  DEPBAR.LE SB0, 0x4 ;  /* 0x000081000000791a */ /* 0x000fc80000000000 */
[----:B------:R-:W-:Y:S06]  /*28490*/  BAR.SYNC 0x0 ;  /* 0x0000000000007b1d */ /* 0x000fec0000000000 */
[----:B--2---:R-:W-:Y:S01]  /*284a0*/  @P0 CALL.REL.NOINC `(.L_x_0) ;  /* 0x0000001000000944 */ /* 0x004fe20003c00000 */
[----:B------:R-:W-:Y:S05]  /*284b0*/  BRA `(.L_x_1) ;  /* 0xfffdbb9000007947 */ /* 0x000fea000383ffff */
.L_x_0:
[----:B------:R-:W2:Y:S01]  /*284c0*/  LDL.LU R53, [R1+0xc0] ;  /* 0x0000c00001357983 */ /* 0x000ea20000300800 */
[----:B------:R-:W-:-:S04]  /*284d0*/  DEPBAR.LE SB0, 0x0 ;  /* 0x000080000000791a */ /* 0x000fc80000000000 */
[----:B------:R-:W3:Y:S04]  /*284e0*/  LDL.LU R98, [R1+0x2c0] ;  /* 0x0002c00001627983 */ /* 0x000ee80000300800 */
[----:B------:R-:W4:Y:S04]  /*284f0*/  LDL.LU R66, [R1+0x2bc] ;  /* 0x0002bc0001427983 */ /* 0x000f280000300800 */
[----:B------:R-:W5:Y:S04]  /*28500*/  LDL.LU R65, [R1+0x2b8] ;  /* 0x0002b80001417983 */ /* 0x000f680000300800 */
[----:B------:R-:W1:Y:S04]  /*28510*/  S2R R235, SR_TID.X ;  /* 0x0000000000eb7919 */ /* 0x000e680000002100 */
[----:B------:R-:W1:Y:S04]  /*28520*/  S2R R225, SR_TID.X ;  /* 0x0000000000e17919 */ /* 0x000e680000002100 */
[----:B------:R-:W3:Y:S04]  /*28530*/  LDL.LU R97, [R1+0x2b4] ;  /* 0x0002b40001617983 */ /* 0x000ee80000300800 */
[----:B------:R-:W3:Y:S04]  /*28540*/  LDL.LU R96, [R1+0x2b0] ;  /* 0x0002b00001607983 */ /* 0x000ee80000300800 */
[----:B------:R-:W3:Y:S01]  /*28550*/  LDL.LU R67, [R1+0x2ac] ;  /* 0x0002ac0001437983 */ /* 0x000ee20000300800 */
[----:B-1----:R-:W-:-:S02]  /*28560*/  SHF.L.U32 R235, R235, 0x2, RZ ;  /* 0x00000002ebeb7819 */ /* 0x002fc400000006ff */
[----:B------:R-:W-:Y:S02]  /*28570*/  SHF.R.U32.HI R225, RZ, 0x5, R225 ;  /* 0x00000005ffe17819 */ /* 0x000fe400000116e1 */
[----:B------:R-:W-:Y:S02]  /*28580*/  LOP3.LUT R235, R235, 0x7c, RZ, 0xc0, !PT ;  /* 0x0000007cebeb7812 */ /* 0x000fe400078ec0ff */
[----:B------:R-:W-:-:S05]  /*28590*/  SGXT.U32 R225, R225, 0x2 ;  /* 0x00000002e1e1781a */ /* 0x000fca0000000000 */
[----:B------:R-:W-:Y:S01]  /*285a0*/  IMAD R3, R225, 0x210, R235 ;  /* 0x00000210e1037824 */ /* 0x000fe200078e02eb */
[----:B------:R-:W-:Y:S06]  /*285b0*/  BAR.SYNC 0x0 ;  /* 0x0000000000007b1d */ /* 0x000fec0000000000 */
[----:B------:R-:W-:Y:S01]  /*285c0*/  SHF.L.U32 R2, R3, 0x2, RZ ;  /* 0x0000000203027819 */ /* 0x000fe200000006ff */
[----:B------:R-:W-:Y:S04]  /*285d0*/  STS.128 [R3.X4], R228 ;  /* 0x000000e403007388 */ /* 0x000fe80000004c00 */
[----:B------:R-:W-:Y:S01]  /*285e0*/  IMAD R64, R225, -0x630, R2 ;  /* 0xfffff9d0e1407824 */ /* 0x000fe200078e0202 */
[----:B------:R-:W-:Y:S04]  /*285f0*/  STS.128 [R3.X4+0x210], R16 ;  /* 0x0002101003007388 */ /* 0x000fe80000004c00 */
[----:B------:R-:W-:Y:S04]  /*28600*/  STS.128 [R3.X4+0x420], R20 ;  /* 0x0004201403007388 */ /* 0x000fe80000004c00 */
[----:B------:R-:W-:Y:S04]  /*28610*/  STS.128 [R3.X4+0x630], R28 ;  /* 0x0006301c03007388 */ /* 0x000fe80000004c00 */
[----:B------:R-:W-:Y:S06]  /*28620*/  BAR.SYNC 0x0 ;  /* 0x0000000000007b1d */ /* 0x000fec0000000000 */
[----:B------:R-:W1:Y:S04]  /*28630*/  LDS.128 R72, [R64] ;  /* 0x0000000040487984 */ /* 0x000e680000000c00 */
[----:B------:R-:W1:Y:S04]  /*28640*/  LDS.128 R76, [R64+0x840] ;  /* 0x00084000404c7984 */ /* 0x000e680000000c00 */
[----:B------:R-:W1:Y:S04]  /*28650*/  LDS.128 R84, [R64+0x1080] ;  /* 0x0010800040547984 */ /* 0x000e680000000c00 */
[----:B------:R-:W1:Y:S04]  /*28660*/  LDS.128 R88, [R64+0x18c0] ;  /* 0x0018c00040587984 */ /* 0x000e680000000c00 */
[----:B------:R-:W-:Y:S06]  /*28670*/  BAR.SYNC 0x0 ;  /* 0x0000000000007b1d */ /* 0x000fec0000000000 */
[----:B------:R-:W-:Y:S04]  /*28680*/  STS.128 [R3.X4], R32 ;  /* 0x0000002003007388 */ /* 0x000fe80000004c00 */
[----:B------:R-:W-:Y:S04]  /*28690*/  STS.128 [R3.X4+0x210], R36 ;  /* 0x0002102403007388 */ /* 0x000fe80000004c00 */
[----:B------:R-:W-:Y:S04]  /*286a0*/  STS.128 [R3.X4+0x420], R48 ;  /* 0x0004203003007388 */ /* 0x000fe80000004c00 */
[----:B------:R-:W-:Y:S04]  /*286b0*/  STS.128 [R3.X4+0x630], R56 ;  /* 0x0006303803007388 */ /* 0x000fe80000004c00 */
[----:B------:R-:W-:Y:S06]  /*286c0*/  BAR.SYNC 0x0 ;  /* 0x0000000000007b1d */ /* 0x000fec0000000000 */
[----:B------:R-:W1:Y:S04]  /*286d0*/  LDS.128 R92, [R64] ;  /* 0x00000000405c7984 */ /* 0x000e680000000c00 */
[----:B------:R-:W1:Y:S04]  /*286e0*/  LDS.128 R28, [R64+0x840] ;  /* 0x00084000401c7984 */ /* 0x000e680000000c00 */
[----:B------:R-:W1:Y:S01]  /*286f0*/  LDS.128 R40, [R64+0x1080] ;  /* 0x0010800040287984 */ /* 0x000e620000000c00 */
[----:B--2---:R-:W-:-:S03]  /*28700*/  LOP3.LUT R0, R53, R235, RZ, 0xfc, !PT ;  /* 0x000000eb35007212 */ /* 0x004fc600078efcff */
[----:B------:R-:W2:Y:S04]  /*28710*/  LDS.128 R52, [R64+0x18c0] ;  /* 0x0018c00040347984 */ /* 0x000ea80000000c00 */
[----:B------:R-:W-:Y:S06]  /*28720*/  BAR.SYNC 0x0 ;  /* 0x0000000000007b1d */ /* 0x000fec0000000000 */
[----:B------:R-:W-:Y:S01]  /*28730*/  ISETP.GE.AND P0, PT, R0, 0x200, PT ;  /* 0x000002000000780c */ /* 0x000fe20003f06270 */
[----:B------:R1:W-:Y:S03]  /*28740*/  STS.128 [R3.X4+0x630], R24 ;  /* 0x0006301803007388 */ /* 0x0003e60000004c00 */
[----:B----4-:R-:W-:Y:S01]  /*28750*/  ISETP.LT.AND P2, PT, R66, c[0x0][0x178], !P0 ;  /* 0x00005e0042007a0c */ /* 0x010fe20004741270 */
[----:B------:R4:W-:Y:S01]  /*28760*/  STS.128 [R3.X4], R60 ;  /* 0x0000003c03007388 */ /* 0x0009e20000004c00 */
[----:B-----5:R-:W-:-:S02]  /*28770*/  ISETP.LT.AND P3, PT, R65, c[0x0][0x178], !P0 ;  /* 0x00005e0041007a0c */ /* 0x020fc40004761270 */
[-C--:B-1----:R-:W-:Y:S02]  /*28780*/  LEA R24, R66, R0.reuse, 0x9 ;  /* 0x0000000042187211 */ /* 0x082fe400078e48ff */
[----:B------:R-:W-:Y:S01]  /*28790*/  LEA R25, R65, R0, 0x9 ;  /* 0x0000000041197211 */ /* 0x000fe200078e48ff */
[----:B------:R-:W5:Y:S04]  /*287a0*/  LDL.LU R66, [R1+0x2a8] ;  /* 0x0002a80001427983 */ /* 0x000f680000300800 */
[----:B------:R-:W2:Y:S04]  /*287b0*/  LDL.LU R65, [R1+0x2a4] ;  /* 0x0002a40001417983 */ /* 0x000ea80000300800 */
[----:B----4-:R-:W4:Y:S04]  /*287c0*/  LDL.LU R63, [R1+0x2a0] ;  /* 0x0002a000013f7983 */ /* 0x010f280000300800 */
[----:B------:R-:W4:Y:S04]  /*287d0*/  LDL.LU R62, [R1+0x29c] ;  /* 0x00029c00013e7983 */ /* 0x000f280000300800 */
        /* <DEDUP_REMOVED lines=8> */
[----:B------:R3:W-:Y:S04]  /*28860*/  STS.128 [R3.X4], R12 ;  /* 0x0000000c03007388 */ /* 0x0007e80000004c00 */
[----:B------:R-:W4:Y:S04]  /*28870*/  LDL.LU R61, [R1+0x298] ;  /* 0x00029800013d7983 */ /* 0x000f280000300800 */
[----:B---3--:R-:W3:Y:S04]  /*28880*/  LDL.LU R13, [R1+0x294] ;  /* 0x00029400010d7983 */ /* 0x008ee80000300800 */
[----:B------:R-:W3:Y:S04]  /*28890*/  LDL.LU R14, [R1+0x290] ;  /* 0x00029000010e7983 */ /* 0x000ee80000300800 */
[----:B------:R-:W3:Y:S04]  /*288a0*/  LDL.LU R15, [R1+0x28c] ;  /* 0x00028c00010f7983 */ /* 0x000ee80000300800 */
[----:B------:R-:W3:Y:S04]  /*288b0*/  LDL.LU R60, [R1+0x288] ;  /* 0x00028800013c7983 */ /* 0x000ee80000300800 */
[----:B------:R-:W3:Y:S01]  /*288c0*/  LDL R26, [R1+0x284] ;  /* 0x00028400011a7983 */ /* 0x000ee20000100800 */
[----:B------:R-:W-:-:S03]  /*288d0*/  ISETP.LT.AND P1, PT, R98, c[0x0][0x178], !P0 ;  /* 0x00005e0062007a0c */ /* 0x000fc60004721270 */
[----:B------:R-:W-:Y:S01]  /*288e0*/  STS.128 [R3.X4+0x210], R8 ;  /* 0x0002100803007388 */ /* 0x000fe20000004c00 */
[----:B------:R-:W-:-:S03]  /*288f0*/  MOV R27, 0x4 ;  /* 0x00000004001b7802 */ /* 0x000fc60000000f00 */
[----:B------:R-:W-:Y:S01]  /*28900*/  STS.128 [R3.X4+0x420], R4 ;  /* 0x0004200403007388 */ /* 0x000fe20000004c00 */
[----:B------:R-:W-:-:S03]  /*28910*/  LEA R2, R98, R0, 0x9 ;  /* 0x0000000062027211 */ /* 0x000fc600078e48ff */
[----:B------:R-:W-:Y:S01]  /*28920*/  STS.128 [R3.X4+0x630], R68 ;  /* 0x0006304403007388 */ /* 0x000fe20000004c00 */
[----:B------:R-:W-:-:S03]  /*28930*/  ISETP.LT.AND P4, PT, R97, c[0x0][0x178], !P0 ;  /* 0x00005e0061007a0c */ /* 0x000fc60004781270 */
[----:B------:R-:W-:Y:S06]  /*28940*/  BAR.SYNC 0x0 ;  /* 0x0000000000007b1d */ /* 0x000fec0000000000 */
[----:B------:R-:W1:Y:S01]  /*28950*/  LDS.128 R44, [R64] ;  /* 0x00000000402c7984 */ /* 0x000e620000000c00 */
[----:B------:R-:W-:-:S03]  /*28960*/  ISETP.LT.AND P5, PT, R96, c[0x0][0x178], !P0 ;  /* 0x00005e0060007a0c */ /* 0x000fc600047a1270 */
[----:B------:R-:W1:Y:S01]  /*28970*/  LDS.128 R48, [R64+0x840] ;  /* 0x0008400040307984 */ /* 0x000e620000000c00 */
[----:B------:R-:W-:-:S03]  /*28980*/  LEA R8, R97, R0, 0x9 ;  /* 0x0000000061087211 */ /* 0x000fc600078e48ff */
[----:B------:R-:W1:Y:S01]  /*28990*/  LDS.128 R56, [R64+0x1080] ;  /* 0x0010800040387984 */ /* 0x000e620000000c00 */
[----:B------:R-:W-:Y:S01]  /*289a0*/  LEA R10, R96, R0, 0x9 ;  /* 0x00000000600a7211 */ /* 0x000fe200078e48ff */
[----:B------:R-:W-:-:S04]  /*289b0*/  IMAD.WIDE R2, R2, R27, c[0x0][0x170] ;  /* 0x00005c0002027625 */ /* 0x000fc800078e021b */
[-C--:B------:R-:W-:Y:S01]  /*289c0*/  IMAD.WIDE R4, R24, R27.reuse, c[0x0][0x170] ;  /* 0x00005c0018047625 */ /* 0x080fe200078e021b */
[----:B------:R1:W-:Y:S03]  /*289d0*/  @P1 STG.E.128 [R2.64], R72 ;  /* 0x0000004802001986 */ /* 0x0003e6000c101d0a */
[-C--:B------:R-:W-:Y:S01]  /*289e0*/  IMAD.WIDE R6, R25, R27.reuse, c[0x0][0x170] ;  /* 0x00005c0019067625 */ /* 0x080fe200078e021b */
[----:B------:R1:W-:Y:S03]  /*289f0*/  @P2 STG.E.128 [R4.64], R76 ;  /* 0x0000004c04002986 */ /* 0x0003e6000c101d0a */
[----:B------:R-:W-:Y:S01]  /*28a00*/  IMAD.WIDE R8, R8, R27, c[0x0][0x170] ;  /* 0x00005c0008087625 */ /* 0x000fe200078e021b */
[----:B------:R-:W-:-:S03]  /*28a10*/  ISETP.LT.AND P1, PT, R67, c[0x0][0x178], !P0 ;  /* 0x00005e0043007a0c */ /* 0x000fc60004721270 */
[----:B------:R-:W-:Y:S01]  /*28a20*/  IMAD.WIDE R10, R10, R27, c[0x0][0x170] ;  /* 0x00005c000a0a7625 */ /* 0x000fe200078e021b */
[----:B------:R1:W-:Y:S01]  /*28a30*/  @P3 STG.E.128 [R6.64], R84 ;  /* 0x0000005406003986 */ /* 0x0003e2000c101d0a */
[----:B------:R-:W-:-:S03]  /*28a40*/  LEA R12, R67, R0, 0x9 ;  /* 0x00000000430c7211 */ /* 0x000fc600078e48ff */
[----:B------:R2:W-:Y:S04]  /*28a50*/  @P4 STG.E.128 [R8.64], R88 ;  /* 0x0000005808004986 */ /* 0x0005e8000c101d0a */
[----:B------:R2:W-:Y:S01]  /*28a60*/  @P5 STG.E.128 [R10.64], R92 ;  /* 0x0000005c0a005986 */ /* 0x0005e2000c101d0a */
[----:B-1----:R-:W-:-:S05]  /*28a70*/  IMAD.WIDE R2, R12, R27, c[0x0][0x170] ;  /* 0x00005c000c027625 */ /* 0x002fca00078e021b */
[----:B------:R1:W-:Y:S01]  /*28a80*/  @P1 STG.E.128 [R2.64], R28 ;  /* 0x0000001c02001986 */ /* 0x0003e2000c101d0a */
[C---:B-----5:R-:W-:Y:S02]  /*28a90*/  ISETP.LT.AND P2, PT, R66.reuse, c[0x0][0x178], !P0 ;  /* 0x00005e0042007a0c */ /* 0x060fe40004741270 */
[-C--:B------:R-:W-:Y:S02]  /*28aa0*/  LEA R4, R66, R0.reuse, 0x9 ;  /* 0x0000000042047211 */ /* 0x080fe400078e48ff */
[C---:B--2---:R-:W-:Y:S02]  /*28ab0*/  ISETP.LT.AND P3, PT, R65.reuse, c[0x0][0x178], !P0 ;  /* 0x00005e0041007a0c */ /* 0x044fe40004761270 */
[-C--:B------:R-:W-:Y:S02]  /*28ac0*/  LEA R6, R65, R0.reuse, 0x9 ;  /* 0x0000000041067211 */ /* 0x080fe400078e48ff */
[C---:B----4-:R-:W-:Y:S02]  /*28ad0*/  ISETP.LT.AND P4, PT, R63.reuse, c[0x0][0x178], !P0 ;  /* 0x00005e003f007a0c */ /* 0x050fe40004781270 */
[----:B------:R-:W-:-:S02]  /*28ae0*/  LEA R8, R63, R0, 0x9 ;  /* 0x000000003f087211 */ /* 0x000fc400078e48ff */
[C---:B------:R-:W-:Y:S02]  /*28af0*/  ISETP.LT.AND P5, PT, R62.reuse, c[0x0][0x178], !P0 ;  /* 0x00005e003e007a0c */ /* 0x040fe400047a1270 */
[----:B------:R-:W-:Y:S01]  /*28b00*/  LEA R10, R62, R0, 0x9 ;  /* 0x000000003e0a7211 */ /* 0x000fe200078e48ff */
[----:B------:R-:W-:-:S04]  /*28b10*/  IMAD.WIDE R4, R4, R27, c[0x0][0x170] ;  /* 0x00005c0004047625 */ /* 0x000fc800078e021b */
[-C--:B------:R-:W-:Y:S01]  /*28b20*/  IMAD.WIDE R6, R6, R27.reuse, c[0x0][0x170] ;  /* 0x00005c0006067625 */ /* 0x080fe200078e021b */
[----:B------:R2:W-:Y:S03]  /*28b30*/  @P2 STG.E.128 [R4.64], R40 ;  /* 0x0000002804002986 */ /* 0x0005e6000c101d0a */
[-C--:B------:R-:W-:Y:S01]  /*28b40*/  IMAD.WIDE R8, R8, R27.reuse, c[0x0][0x170] ;  /* 0x00005c0008087625 */ /* 0x080fe200078e021b */
[----:B------:R4:W-:Y:S03]  /*28b50*/  @P3 STG.E.128 [R6.64], R52 ;  /* 0x0000003406003986 */ /* 0x0009e6000c101d0a */
[----:B------:R-:W-:Y:S01]  /*28b60*/  IMAD.WIDE R10, R10, R27, c[0x0][0x170] ;  /* 0x00005c000a0a7625 */ /* 0x000fe200078e021b */
[----:B------:R5:W-:Y:S04]  /*28b70*/  @P4 STG.E.128 [R8.64], R32 ;  /* 0x0000002008004986 */ /* 0x000be8000c101d0a */
[----:B------:R1:W-:Y:S01]  /*28b80*/  @P5 STG.E.128 [R10.64], R36 ;  /* 0x000000240a005986 */ /* 0x0003e2000c101d0a */
[----:B------:R-:W-:-:S02]  /*28b90*/  ISETP.LT.AND P1, PT, R61, c[0x0][0x178], !P0 ;  /* 0x00005e003d007a0c */ /* 0x000fc40004721270 */
[-C--:B------:R-:W-:Y:S02]  /*28ba0*/  LEA R12, R61, R0.reuse, 0x9 ;  /* 0x000000003d0c7211 */ /* 0x080fe400078e48ff */
[C---:B---3--:R-:W-:Y:S02]  /*28bb0*/  ISETP.LT.AND P2, PT, R13.reuse, c[0x0][0x178], !P0 ;  /* 0x00005e000d007a0c */ /* 0x048fe40004741270 */
[-C--:B------:R-:W-:Y:S02]  /*28bc0*/  LEA R13, R13, R0.reuse, 0x9 ;  /* 0x000000000d0d7211 */ /* 0x080fe400078e48ff */
[C---:B------:R-:W-:Y:S02]  /*28bd0*/  ISETP.LT.AND P3, PT, R14.reuse, c[0x0][0x178], !P0 ;  /* 0x00005e000e007a0c */ /* 0x040fe40004761270 */
[----:B------:R-:W-:Y:S02]  /*28be0*/  LEA R14, R14, R0, 0x9 ;  /* 0x000000000e0e7211 */ /* 0x000fe400078e48ff */
[----:B------:R-:W-:-:S02]  /*28bf0*/  ISETP.LT.AND P4, PT, R15, c[0x0][0x178], !P0 ;  /* 0x00005e000f007a0c */ /* 0x000fc40004781270 */
[-C--:B------:R-:W-:Y:S02]  /*28c00*/  LEA R15, R15, R0.reuse, 0x9 ;  /* 0x000000000f0f7211 */ /* 0x080fe400078e48ff */
[----:B------:R-:W-:Y:S01]  /*28c10*/  ISETP.LT.AND P5, PT, R60, c[0x0][0x178], !P0 ;  /* 0x00005e003c007a0c */ /* 0x000fe200047a1270 */
[-C--:B-1----:R-:W-:Y:S01]  /*28c20*/  IMAD.WIDE R2, R12, R27.reuse, c[0x0][0x170] ;  /* 0x00005c000c027625 */ /* 0x082fe200078e021b */
[----:B------:R-:W-:Y:S02]  /*28c30*/  LEA R24, R60, R0, 0x9 ;  /* 0x000000003c187211 */ /* 0x000fe400078e48ff */
[----:B------:R-:W-:Y:S01]  /*28c40*/  ISETP.LT.AND P0, PT, R26, c[0x0][0x178], !P0 ;  /* 0x00005e001a007a0c */ /* 0x000fe20004701270 */
[-C--:B--2---:R-:W-:Y:S01]  /*28c50*/  IMAD.WIDE R4, R13, R27.reuse, c[0x0][0x170] ;  /* 0x00005c000d047625 */ /* 0x084fe200078e021b */
[----:B------:R1:W-:Y:S03]  /*28c60*/  @P1 STG.E.128 [R2.64], R16 ;  /* 0x0000001002001986 */ /* 0x0003e6000c101d0a */
[-C--:B----4-:R-:W-:Y:S01]  /*28c70*/  IMAD.WIDE R6, R14, R27.reuse, c[0x0][0x170] ;  /* 0x00005c000e067625 */ /* 0x090fe200078e021b */
[----:B------:R1:W-:Y:S03]  /*28c80*/  @P2 STG.E.128 [R4.64], R20 ;  /* 0x0000001404002986 */ /* 0x0003e6000c101d0a */
[-C--:B-----5:R-:W-:Y:S01]  /*28c90*/  IMAD.WIDE R8, R15, R27.reuse, c[0x0][0x170] ;  /* 0x00005c000f087625 */ /* 0x0a0fe200078e021b */
[----:B------:R1:W-:Y:S03]  /*28ca0*/  @P3 STG.E.128 [R6.64], R44 ;  /* 0x0000002c06003986 */ /* 0x0003e6000c101d0a */
[----:B------:R-:W-:Y:S01]  /*28cb0*/  IMAD.WIDE R10, R24, R27, c[0x0][0x170] ;  /* 0x00005c00180a7625 */ /* 0x000fe200078e021b */
[----:B------:R1:W-:Y:S04]  /*28cc0*/  @P4 STG.E.128 [R8.64], R48 ;  /* 0x0000003008004986 */ /* 0x0003e8000c101d0a */
[----:B------:R1:W-:Y:S01]  /*28cd0*/  @P5 STG.E.128 [R10.64], R56 ;  /* 0x000000380a005986 */ /* 0x0003e2000c101d0a */
[----:B------:R-:W-:Y:S05]  /*28ce0*/  @!P0 EXIT ;  /* 0x000000000000894d */ /* 0x000fea0003800000 */
[----:B------:R-:W2:Y:S01]  /*28cf0*/  LDS.128 R64, [R64+0x18c0] ;  /* 0x0018c00040407984 */ /* 0x000ea20000000c00 */
[----:B-1----:R-:W-:-:S05]  /*28d00*/  LEA R2, R26, R0, 0x9 ;  /* 0x000000001a027211 */ /* 0x002fca00078e48ff */
[----:B------:R-:W-:-:S05]  /*28d10*/  IMAD.WIDE R2, R2, R27, c[0x0][0x170] ;  /* 0x00005c0002027625 */ /* 0x000fca00078e021b */
[----:B--2---:R-:W-:Y:S01]  /*28d20*/  STG.E.128 [R2.64], R64 ;  /* 0x0000004002007986 */ /* 0x004fe2000c101d0a */
[----:B------:R-:W-:Y:S05]  /*28d30*/  EXIT ;  /* 0x000000000000794d */ /* 0x000fea0003800000 */
.L_x_2:
[----:B------:R-:W-:-:S00]  /*28d40*/  BRA `(.L_x_2) ;  /* 0xfffffff000007947 */ /* 0x000fc0000383ffff */
[----:B------:R-:W-:-:S00]  /*28d50*/  NOP ;  /* 0x0000000000007918 */ /* 0x000fc00000000000 */
        /* <DEDUP_REMOVED lines=10> */
.L_x_3:


//--------------------- .nv.shared.triton_mm      --------------------------
	.section	.nv.shared.triton_mm,"aw",@nobits
	.align	16
